//
// Generated by NVIDIA NVVM Compiler
//
// Compiler Build ID: CL-36424714
// Cuda compilation tools, release 13.0, V13.0.88
// Based on NVVM 20.0.0
//

.version 9.0
.target sm_100
.address_size 64

	// .globl	_Z9sampleAddPKdPdS1_iii

.visible .entry _Z9sampleAddPKdPdS1_iii(
	.param .u64 .ptr .align 1 _Z9sampleAddPKdPdS1_iii_param_0,
	.param .u64 .ptr .align 1 _Z9sampleAddPKdPdS1_iii_param_1,
	.param .u64 .ptr .align 1 _Z9sampleAddPKdPdS1_iii_param_2,
	.param .u32 _Z9sampleAddPKdPdS1_iii_param_3,
	.param .u32 _Z9sampleAddPKdPdS1_iii_param_4,
	.param .u32 _Z9sampleAddPKdPdS1_iii_param_5
)
{
	.reg .pred 	%p<15>;
	.reg .b32 	%r<105>;
	.reg .b64 	%rd<43>;
	.reg .b64 	%fd<22>;

	ld.param.u64 	%rd10, [_Z9sampleAddPKdPdS1_iii_param_0];
	ld.param.u64 	%rd11, [_Z9sampleAddPKdPdS1_iii_param_1];
	ld.param.u64 	%rd12, [_Z9sampleAddPKdPdS1_iii_param_2];
	ld.param.u32 	%r53, [_Z9sampleAddPKdPdS1_iii_param_3];
	ld.param.u32 	%r54, [_Z9sampleAddPKdPdS1_iii_param_5];
	cvta.to.global.u64 	%rd1, %rd12;
	cvta.to.global.u64 	%rd2, %rd11;
	cvta.to.global.u64 	%rd3, %rd10;
	mov.u32 	%r55, %ctaid.x;
	mov.u32 	%r56, %ntid.x;
	mul.lo.s32 	%r1, %r55, %r56;
	mov.u32 	%r2, %tid.x;
	add.s32 	%r3, %r1, %r2;
	mov.u32 	%r57, %ctaid.y;
	mov.u32 	%r58, %ntid.y;
	mul.lo.s32 	%r4, %r57, %r58;
	mov.u32 	%r5, %tid.y;
	add.s32 	%r6, %r4, %r5;
	add.s32 	%r7, %r54, -1;
	shr.u32 	%r59, %r7, 31;
	add.s32 	%r60, %r7, %r59;
	shr.s32 	%r8, %r60, 1;
	setp.lt.s32 	%p1, %r3, %r8;
	@%p1 bra 	$L__BB0_12;
	add.s32 	%r61, %r8, %r53;
	setp.gt.s32 	%p2, %r3, %r61;
	setp.lt.s32 	%p3, %r6, %r8;
	setp.gt.s32 	%p4, %r6, %r61;
	or.pred  	%p5, %p3, %p4;
	or.pred  	%p7, %p2, %p5;
	@%p7 bra 	$L__BB0_12;
	sub.s32 	%r62, 1, %r54;
	shr.u32 	%r63, %r62, 31;
	add.s32 	%r64, %r62, %r63;
	shr.s32 	%r9, %r64, 1;
	setp.lt.s32 	%p8, %r8, %r9;
	@%p8 bra 	$L__BB0_12;
	add.s32 	%r10, %r7, %r53;
	sub.s32 	%r11, %r6, %r8;
	sub.s32 	%r12, %r3, %r8;
	add.s32 	%r13, %r8, 1;
	sub.s32 	%r68, %r13, %r9;
	and.b32  	%r14, %r68, 3;
	add.s32 	%r69, %r9, %r6;
	mul.lo.s32 	%r15, %r69, %r10;
	add.s32 	%r70, %r9, %r8;
	mul.lo.s32 	%r16, %r70, %r54;
	sub.s32 	%r71, %r2, %r8;
	add.s32 	%r17, %r71, %r1;
	sub.s32 	%r72, %r5, %r8;
	add.s32 	%r18, %r72, %r4;
	mul.lo.s32 	%r73, %r53, %r53;
	mul.lo.s32 	%r74, %r54, %r73;
	shl.b32 	%r19, %r74, 2;
	shl.b32 	%r20, %r54, 2;
	shl.b32 	%r21, %r10, 2;
	mul.wide.s32 	%rd29, %r10, 8;
	mul.wide.s32 	%rd33, %r54, 8;
	mov.u32 	%r96, %r9;
$L__BB0_4:
	setp.eq.s32 	%p9, %r14, 0;
	add.s32 	%r23, %r96, %r3;
	add.s32 	%r24, %r96, %r8;
	mov.u32 	%r97, %r9;
	@%p9 bra 	$L__BB0_8;
	add.s32 	%r97, %r9, 1;
	setp.eq.s32 	%p10, %r14, 1;
	add.s32 	%r75, %r23, %r15;
	mul.wide.s32 	%rd13, %r75, 8;
	add.s64 	%rd4, %rd3, %rd13;
	ld.global.f64 	%fd1, [%rd4];
	add.s32 	%r26, %r24, %r16;
	mad.lo.s32 	%r76, %r26, %r53, %r11;
	mad.lo.s32 	%r77, %r76, %r53, %r12;
	mul.wide.s32 	%rd14, %r77, 8;
	add.s64 	%rd15, %rd2, %rd14;
	st.global.f64 	[%rd15], %fd1;
	mul.wide.s32 	%rd16, %r26, 8;
	add.s64 	%rd5, %rd1, %rd16;
	ld.global.f64 	%fd2, [%rd5];
	mul.f64 	%fd3, %fd1, %fd2;
	st.global.f64 	[%rd15], %fd3;
	@%p10 bra 	$L__BB0_8;
	add.s32 	%r97, %r9, 2;
	setp.eq.s32 	%p11, %r14, 2;
	mul.wide.s32 	%rd6, %r10, 8;
	add.s64 	%rd7, %rd4, %rd6;
	ld.global.f64 	%fd4, [%rd7];
	add.s32 	%r28, %r26, %r54;
	mad.lo.s32 	%r78, %r28, %r53, %r11;
	mad.lo.s32 	%r79, %r78, %r53, %r12;
	mul.wide.s32 	%rd17, %r79, 8;
	add.s64 	%rd18, %rd2, %rd17;
	st.global.f64 	[%rd18], %fd4;
	mul.wide.s32 	%rd8, %r54, 8;
	add.s64 	%rd9, %rd5, %rd8;
	ld.global.f64 	%fd5, [%rd9];
	mul.f64 	%fd6, %fd4, %fd5;
	st.global.f64 	[%rd18], %fd6;
	@%p11 bra 	$L__BB0_8;
	add.s32 	%r97, %r9, 3;
	add.s64 	%rd19, %rd7, %rd6;
	ld.global.f64 	%fd7, [%rd19];
	add.s32 	%r80, %r28, %r54;
	mad.lo.s32 	%r81, %r80, %r53, %r11;
	mad.lo.s32 	%r82, %r81, %r53, %r12;
	mul.wide.s32 	%rd20, %r82, 8;
	add.s64 	%rd21, %rd2, %rd20;
	st.global.f64 	[%rd21], %fd7;
	add.s64 	%rd22, %rd9, %rd8;
	ld.global.f64 	%fd8, [%rd22];
	mul.f64 	%fd9, %fd7, %fd8;
	st.global.f64 	[%rd21], %fd9;
$L__BB0_8:
	sub.s32 	%r83, %r8, %r9;
	setp.lt.u32 	%p12, %r83, 3;
	@%p12 bra 	$L__BB0_11;
	sub.s32 	%r104, %r97, %r8;
	add.s32 	%r84, %r13, %r97;
	mad.lo.s32 	%r85, %r54, %r84, %r24;
	mad.lo.s32 	%r86, %r53, %r85, %r18;
	mad.lo.s32 	%r103, %r53, %r86, %r17;
	add.s32 	%r87, %r8, %r97;
	add.s32 	%r88, %r87, 2;
	mad.lo.s32 	%r89, %r54, %r88, %r24;
	mad.lo.s32 	%r90, %r53, %r89, %r18;
	mad.lo.s32 	%r102, %r53, %r90, %r17;
	add.s32 	%r91, %r87, 3;
	mad.lo.s32 	%r92, %r54, %r91, %r24;
	mad.lo.s32 	%r93, %r53, %r92, %r18;
	mad.lo.s32 	%r101, %r53, %r93, %r17;
	mad.lo.s32 	%r99, %r54, %r87, %r24;
	mad.lo.s32 	%r94, %r53, %r99, %r18;
	mad.lo.s32 	%r100, %r53, %r94, %r17;
	add.s32 	%r95, %r6, %r97;
	mad.lo.s32 	%r98, %r10, %r95, %r23;
$L__BB0_10:
	mul.wide.s32 	%rd23, %r98, 8;
	add.s64 	%rd24, %rd3, %rd23;
	ld.global.f64 	%fd10, [%rd24];
	mul.wide.s32 	%rd25, %r100, 8;
	add.s64 	%rd26, %rd2, %rd25;
	st.global.f64 	[%rd26], %fd10;
	mul.wide.s32 	%rd27, %r99, 8;
	add.s64 	%rd28, %rd1, %rd27;
	ld.global.f64 	%fd11, [%rd28];
	mul.f64 	%fd12, %fd10, %fd11;
	st.global.f64 	[%rd26], %fd12;
	add.s64 	%rd30, %rd24, %rd29;
	ld.global.f64 	%fd13, [%rd30];
	mul.wide.s32 	%rd31, %r103, 8;
	add.s64 	%rd32, %rd2, %rd31;
	st.global.f64 	[%rd32], %fd13;
	add.s64 	%rd34, %rd28, %rd33;
	ld.global.f64 	%fd14, [%rd34];
	mul.f64 	%fd15, %fd13, %fd14;
	st.global.f64 	[%rd32], %fd15;
	add.s64 	%rd35, %rd30, %rd29;
	ld.global.f64 	%fd16, [%rd35];
	mul.wide.s32 	%rd36, %r102, 8;
	add.s64 	%rd37, %rd2, %rd36;
	st.global.f64 	[%rd37], %fd16;
	add.s64 	%rd38, %rd34, %rd33;
	ld.global.f64 	%fd17, [%rd38];
	mul.f64 	%fd18, %fd16, %fd17;
	st.global.f64 	[%rd37], %fd18;
	add.s64 	%rd39, %rd35, %rd29;
	ld.global.f64 	%fd19, [%rd39];
	mul.wide.s32 	%rd40, %r101, 8;
	add.s64 	%rd41, %rd2, %rd40;
	st.global.f64 	[%rd41], %fd19;
	add.s64 	%rd42, %rd38, %rd33;
	ld.global.f64 	%fd20, [%rd42];
	mul.f64 	%fd21, %fd19, %fd20;
	st.global.f64 	[%rd41], %fd21;
	add.s32 	%r104, %r104, 4;
	add.s32 	%r103, %r103, %r19;
	add.s32 	%r102, %r102, %r19;
	add.s32 	%r101, %r101, %r19;
	add.s32 	%r100, %r100, %r19;
	add.s32 	%r99, %r99, %r20;
	add.s32 	%r98, %r98, %r21;
	setp.ne.s32 	%p13, %r104, 1;
	@%p13 bra 	$L__BB0_10;
$L__BB0_11:
	add.s32 	%r52, %r96, 1;
	setp.ne.s32 	%p14, %r96, %r8;
	mov.u32 	%r96, %r52;
	@%p14 bra 	$L__BB0_4;
$L__BB0_12:
	ret;

}


// ===== COMPILED SASS (sm_100) =====

	.target	sm_100

	.elftype	@"ET_EXEC"


//--------------------- .note.nv.tkinfo           --------------------------
	.section	.note.nv.tkinfo,"",@"SHT_NOTE"
	.sectionflags	@"SHF_NOTE_NV_TKINFO"
	.tkinfo
        /*0018*/ 	.word	0x00000002
        /*0030*/ 	.string	""
        /*0030*/ 	.string	"ptxas"
        /*0030*/ 	.string	"Cuda compilation tools, release 13.0, V13.0.88"
        /*0030*/ 	.string	"Build cuda_13.0.r13.0/compiler.36424714_0"
        /*0030*/ 	.string	"-arch sm_100 -m 64 "



//--------------------- .note.nv.cuinfo           --------------------------
	.section	.note.nv.cuinfo,"",@"SHT_NOTE"
	.sectionflags	@"SHF_NOTE_NV_CUINFO"
        /*0018*/ 	.short	0x0002
        /*001a*/ 	.short	0x0064
        /*001c*/ 	.short	0x0082
	.zero		2


//--------------------- .nv.info                  --------------------------
	.section	.nv.info,"",@"SHT_CUDA_INFO"
	.align	4


	//----- nvinfo : EIATTR_REGCOUNT
	.align		4
        /*0000*/ 	.byte	0x04, 0x2f
        /*0002*/ 	.short	(.L_1 - .L_0)
	.align		4
.L_0:
        /*0004*/ 	.word	index@(_Z9sampleAddPKdPdS1_iii)
        /*0008*/ 	.word	0x00000028


	//----- nvinfo : EIATTR_FRAME_SIZE
	.align		4
.L_1:
        /*000c*/ 	.byte	0x04, 0x11
        /*000e*/ 	.short	(.L_3 - .L_2)
	.align		4
.L_2:
        /*0010*/ 	.word	index@(_Z9sampleAddPKdPdS1_iii)
        /*0014*/ 	.word	0x00000000


	//----- nvinfo : EIATTR_MIN_STACK_SIZE
	.align		4
.L_3:
        /*0018*/ 	.byte	0x04, 0x12
        /*001a*/ 	.short	(.L_5 - .L_4)
	.align		4
.L_4:
        /*001c*/ 	.word	index@(_Z9sampleAddPKdPdS1_iii)
        /*0020*/ 	.word	0x00000000
.L_5:


//--------------------- .nv.compat                --------------------------
	.section	.nv.compat,"",@"SHT_CUDA_COMPAT_INFO"
	.align	4
        /*0000*/ 	.byte	0x02, 0x09, 0x00, 0x00, 0x02, 0x02, 0x01, 0x00, 0x02, 0x05, 0x05, 0x00, 0x03, 0x07, 0x01, 0x01
        /*0010*/ 	.byte	0x02, 0x03, 0x00, 0x00, 0x02, 0x06, 0x01, 0x00, 0x04, 0x0b, 0x08, 0x00, 0x01, 0x00, 0x00, 0x00
        /*0020*/ 	.byte	0x00, 0x00, 0x00, 0x00


//--------------------- .nv.info._Z9sampleAddPKdPdS1_iii --------------------------
	.section	.nv.info._Z9sampleAddPKdPdS1_iii,"",@"SHT_CUDA_INFO"
	.sectionflags	@""
	.align	4


	//----- nvinfo : EIATTR_CUDA_API_VERSION
	.align		4
        /*0000*/ 	.byte	0x04, 0x37
        /*0002*/ 	.short	(.L_7 - .L_6)
.L_6:
        /*0004*/ 	.word	0x00000082


	//----- nvinfo : EIATTR_KPARAM_INFO
	.align		4
.L_7:
        /*0008*/ 	.byte	0x04, 0x17
        /*000a*/ 	.short	(.L_9 - .L_8)
.L_8:
        /*000c*/ 	.word	0x00000000
        /*0010*/ 	.short	0x0005
        /*0012*/ 	.short	0x0020
        /*0014*/ 	.byte	0x00, 0xf0, 0x11, 0x00


	//----- nvinfo : EIATTR_KPARAM_INFO
	.align		4
.L_9:
        /*0018*/ 	.byte	0x04, 0x17
        /*001a*/ 	.short	(.L_11 - .L_10)
.L_10:
        /*001c*/ 	.word	0x00000000
        /*0020*/ 	.short	0x0004
        /*0022*/ 	.short	0x001c
        /*0024*/ 	.byte	0x00, 0xf0, 0x11, 0x00


	//----- nvinfo : EIATTR_KPARAM_INFO
	.align		4
.L_11:
        /*0028*/ 	.byte	0x04, 0x17
        /*002a*/ 	.short	(.L_13 - .L_12)
.L_12:
        /*002c*/ 	.word	0x00000000
        /*0030*/ 	.short	0x0003
        /*0032*/ 	.short	0x0018
        /*0034*/ 	.byte	0x00, 0xf0, 0x11, 0x00


	//----- nvinfo : EIATTR_KPARAM_INFO
	.align		4
.L_13:
        /*0038*/ 	.byte	0x04, 0x17
        /*003a*/ 	.short	(.L_15 - .L_14)
.L_14:
        /*003c*/ 	.word	0x00000000
        /*0040*/ 	.short	0x0002
        /*0042*/ 	.short	0x0010
        /*0044*/ 	.byte	0x00, 0xf5, 0x21, 0x00


	//----- nvinfo : EIATTR_KPARAM_INFO
	.align		4
.L_15:
        /*0048*/ 	.byte	0x04, 0x17
        /*004a*/ 	.short	(.L_17 - .L_16)
.L_16:
        /*004c*/ 	.word	0x00000000
        /*0050*/ 	.short	0x0001
        /*0052*/ 	.short	0x0008
        /*0054*/ 	.byte	0x00, 0xf5, 0x21, 0x00


	//----- nvinfo : EIATTR_KPARAM_INFO
	.align		4
.L_17:
        /*0058*/ 	.byte	0x04, 0x17
        /*005a*/ 	.short	(.L_19 - .L_18)
.L_18:
        /*005c*/ 	.word	0x00000000
        /*0060*/ 	.short	0x0000
        /*0062*/ 	.short	0x0000
        /*0064*/ 	.byte	0x00, 0xf5, 0x21, 0x00


	//----- nvinfo : EIATTR_SPARSE_MMA_MASK
	.align		4
.L_19:
        /*0068*/ 	.byte	0x03, 0x50
        /*006a*/ 	.short	0x0000


	//----- nvinfo : EIATTR_MAXREG_COUNT
	.align		4
        /*006c*/ 	.byte	0x03, 0x1b
        /*006e*/ 	.short	0x00ff


	//----- nvinfo : EIATTR_MERCURY_ISA_VERSION
	.align		4
        /*0070*/ 	.byte	0x03, 0x5f
        /*0072*/ 	.short	0x0101


	//----- nvinfo : EIATTR_VRC_CTA_INIT_COUNT
	.align		4
        /*0074*/ 	.byte	0x02, 0x4a
	.zero		1
	.zero		1


	//----- nvinfo : EIATTR_EXIT_INSTR_OFFSETS
	.align		4
        /*0078*/ 	.byte	0x04, 0x1c
        /*007a*/ 	.short	(.L_21 - .L_20)


	//   ....[0]....
.L_20:
        /*007c*/ 	.word	0x000000e0


	//   ....[1]....
        /*0080*/ 	.word	0x00000160


	//   ....[2]....
        /*0084*/ 	.word	0x000001b0


	//   ....[3]....
        /*0088*/ 	.word	0x00001ac0


	//----- nvinfo : EIATTR_CBANK_PARAM_SIZE
	.align		4
.L_21:
        /*008c*/ 	.byte	0x03, 0x19
        /*008e*/ 	.short	0x0024


	//----- nvinfo : EIATTR_PARAM_CBANK
	.align		4
        /*0090*/ 	.byte	0x04, 0x0a
        /*0092*/ 	.short	(.L_23 - .L_22)
	.align		4
.L_22:
        /*0094*/ 	.word	index@(.nv.constant0._Z9sampleAddPKdPdS1_iii)
        /*0098*/ 	.short	0x0380
        /*009a*/ 	.short	0x0024


	//----- nvinfo : EIATTR_SW_WAR
	.align		4
.L_23:
        /*009c*/ 	.byte	0x04, 0x36
        /*009e*/ 	.short	(.L_25 - .L_24)
.L_24:
        /*00a0*/ 	.word	0x00000008
.L_25:


//--------------------- .nv.callgraph             --------------------------
	.section	.nv.callgraph,"",@"SHT_CUDA_CALLGRAPH"
	.align	4
	.sectionentsize	8
	.align		4
        /*0000*/ 	.word	0x00000000
	.align		4
        /*0004*/ 	.word	0xffffffff
	.align		4
        /*0008*/ 	.word	0x00000000
	.align		4
        /*000c*/ 	.word	0xfffffffe
	.align		4
        /*0010*/ 	.word	0x00000000
	.align		4
        /*0014*/ 	.word	0xfffffffd
	.align		4
        /*0018*/ 	.word	0x00000000
	.align		4
        /*001c*/ 	.word	0xfffffffc


//--------------------- .text._Z9sampleAddPKdPdS1_iii --------------------------
	.section	.text._Z9sampleAddPKdPdS1_iii,"ax",@progbits
	.align	128
        .global         _Z9sampleAddPKdPdS1_iii
        .type           _Z9sampleAddPKdPdS1_iii,@function
        .size           _Z9sampleAddPKdPdS1_iii,(.L_x_8 - _Z9sampleAddPKdPdS1_iii)
        .other          _Z9sampleAddPKdPdS1_iii,@"STO_CUDA_ENTRY STV_DEFAULT"
_Z9sampleAddPKdPdS1_iii:
.text._Z9sampleAddPKdPdS1_iii:
[----:B------:R-:W-:Y:S01]  /*0000*/  LDC R1, c[0x0][0x37c] ;  /* 0x0000df00ff017b82 */ /* 0x000fe20000000800 */
[----:B------:R-:W0:Y:S07]  /*0010*/  S2R R4, SR_TID.X ;  /* 0x0000000000047919 */ /* 0x000e2e0000002100 */
[----:B------:R-:W1:Y:S01]  /*0020*/  LDC R9, c[0x0][0x3a0] ;  /* 0x0000e800ff097b82 */ /* 0x000e620000000800 */
[----:B------:R-:W2:Y:S07]  /*0030*/  LDCU UR5, c[0x0][0x360] ;  /* 0x00006c00ff0577ac */ /* 0x000eae0008000800 */
[----:B------:R-:W2:Y:S08]  /*0040*/  S2UR UR4, SR_CTAID.X ;  /* 0x00000000000479c3 */ /* 0x000eb00000002500 */
[----:B------:R-:W3:Y:S01]  /*0050*/  S2UR UR6, SR_CTAID.Y ;  /* 0x00000000000679c3 */ /* 0x000ee20000002600 */
[----:B-1----:R-:W-:-:S04]  /*0060*/  IADD3 R5, PT, PT, R9, -0x1, RZ ;  /* 0xffffffff09057810 */ /* 0x002fc80007ffe0ff */
[----:B------:R-:W-:Y:S01]  /*0070*/  LEA.HI R2, R5, R5, RZ, 0x1 ;  /* 0x0000000505027211 */ /* 0x000fe200078f08ff */
[----:B--2---:R-:W-:-:S03]  /*0080*/  UIMAD UR4, UR4, UR5, URZ ;  /* 0x00000005040472a4 */ /* 0x004fc6000f8e02ff */
[----:B------:R-:W-:Y:S01]  /*0090*/  SHF.R.S32.HI R7, RZ, 0x1, R2 ;  /* 0x00000001ff077819 */ /* 0x000fe20000011402 */
[----:B------:R-:W3:Y:S02]  /*00a0*/  LDCU UR5, c[0x0][0x364] ;  /* 0x00006c80ff0577ac */ /* 0x000ee40008000800 */
[----:B0-----:R-:W-:-:S04]  /*00b0*/  IADD3 R0, PT, PT, R4, UR4, RZ ;  /* 0x0000000404007c10 */ /* 0x001fc8000fffe0ff */
[----:B------:R-:W-:Y:S01]  /*00c0*/  ISETP.GE.AND P0, PT, R0, R7, PT ;  /* 0x000000070000720c */ /* 0x000fe20003f06270 */
[----:B---3--:R-:W-:-:S12]  /*00d0*/  UIMAD UR5, UR6, UR5, URZ ;  /* 0x00000005060572a4 */ /* 0x008fd8000f8e02ff */
[----:B------:R-:W-:Y:S05]  /*00e0*/  @!P0 EXIT ;  /* 0x000000000000894d */ /* 0x000fea0003800000 */
[----:B------:R-:W0:Y:S01]  /*00f0*/  S2R R8, SR_TID.Y ;  /* 0x0000000000087919 */ /* 0x000e220000002200 */
[----:B------:R-:W1:Y:S02]  /*0100*/  LDCU UR7, c[0x0][0x398] ;  /* 0x00007300ff0777ac */ /* 0x000e640008000800 */
[----:B-1----:R-:W-:Y:S02]  /*0110*/  IADD3 R3, PT, PT, R7, UR7, RZ ;  /* 0x0000000707037c10 */ /* 0x002fe4000fffe0ff */
[----:B0-----:R-:W-:-:S04]  /*0120*/  IADD3 R2, PT, PT, R8, UR5, RZ ;  /* 0x0000000508027c10 */ /* 0x001fc8000fffe0ff */
[----:B------:R-:W-:-:S04]  /*0130*/  ISETP.GT.AND P0, PT, R2, R3, PT ;  /* 0x000000030200720c */ /* 0x000fc80003f04270 */
[----:B------:R-:W-:-:S04]  /*0140*/  ISETP.LT.OR P0, PT, R2, R7, P0 ;  /* 0x000000070200720c */ /* 0x000fc80000701670 */
[----:B------:R-:W-:-:S13]  /*0150*/  ISETP.GT.OR P0, PT, R0, R3, P0 ;  /* 0x000000030000720c */ /* 0x000fda0000704670 */
[----:B------:R-:W-:Y:S05]  /*0160*/  @P0 EXIT ;  /* 0x000000000000094d */ /* 0x000fea0003800000 */
[----:B------:R-:W-:-:S04]  /*0170*/  IADD3 R3, PT, PT, -R9, 0x1, RZ ;  /* 0x0000000109037810 */ /* 0x000fc80007ffe1ff */
[----:B------:R-:W-:-:S04]  /*0180*/  LEA.HI R3, R3, R3, RZ, 0x1 ;  /* 0x0000000303037211 */ /* 0x000fc800078f08ff */
[----:B------:R-:W-:-:S04]  /*0190*/  SHF.R.S32.HI R6, RZ, 0x1, R3 ;  /* 0x00000001ff067819 */ /* 0x000fc80000011403 */
[----:B------:R-:W-:-:S13]  /*01a0*/  ISETP.GE.AND P0, PT, R7, R6, PT ;  /* 0x000000060700720c */ /* 0x000fda0003f06270 */
[----:B------:R-:W-:Y:S05]  /*01b0*/  @!P0 EXIT ;  /* 0x000000000000894d */ /* 0x000fea0003800000 */
[----:B------:R-:W-:Y:S01]  /*01c0*/  UIMAD UR6, UR7, UR7, URZ ;  /* 0x00000007070672a4 */ /* 0x000fe2000f8e02ff */
[--C-:B------:R-:W-:Y:S01]  /*01d0*/  IADD3 R3, PT, PT, R4, UR4, -R7.reuse ;  /* 0x0000000404037c10 */ /* 0x100fe2000fffe807 */
[----:B------:R-:W0:Y:S01]  /*01e0*/  LDCU.64 UR12, c[0x0][0x358] ;  /* 0x00006b00ff0c77ac */ /* 0x000e220008000a00 */
[----:B------:R-:W-:Y:S02]  /*01f0*/  IADD3 R4, PT, PT, R8, UR5, -R7 ;  /* 0x0000000508047c10 */ /* 0x000fe4000fffe807 */
[----:B------:R-:W-:Y:S01]  /*0200*/  MOV R7, R6 ;  /* 0x0000000600077202 */ /* 0x000fe20000000f00 */
[----:B------:R-:W-:Y:S01]  /*0210*/  IMAD R6, R9, UR6, RZ ;  /* 0x0000000609067c24 */ /* 0x000fe2000f8e02ff */
[----:B------:R-:W-:-:S07]  /*0220*/  IADD3 R5, PT, PT, R5, UR7, RZ ;  /* 0x0000000705057c10 */ /* 0x000fce000fffe0ff */
.L_x_6:
[----:B-1----:R-:W1:Y:S01]  /*0230*/  LDCU UR5, c[0x0][0x3a0] ;  /* 0x00007400ff0577ac */ /* 0x002e620008000800 */
[----:B------:R-:W-:Y:S01]  /*0240*/  IADD3 R12, PT, PT, R0, R7, RZ ;  /* 0x00000007000c7210 */ /* 0x000fe20007ffe0ff */
[----:B-1----:R-:W-:Y:S02]  /*0250*/  UIADD3 UR6, UPT, UPT, UR5, -0x1, URZ ;  /* 0xffffffff05067890 */ /* 0x002fe4000fffe0ff */
[----:B------:R-:W-:Y:S02]  /*0260*/  UIADD3 UR4, UPT, UPT, -UR5, 0x1, URZ ;  /* 0x0000000105047890 */ /* 0x000fe4000fffe1ff */
[----:B------:R-:W-:Y:S02]  /*0270*/  ULEA.HI UR7, UR6, UR6, URZ, 0x1 ;  /* 0x0000000606077291 */ /* 0x000fe4000f8f08ff */
[----:B------:R-:W-:Y:S02]  /*0280*/  ULEA.HI UR6, UR4, UR4, URZ, 0x1 ;  /* 0x0000000404067291 */ /* 0x000fe4000f8f08ff */
[----:B------:R-:W-:-:S02]  /*0290*/  USHF.R.S32.HI UR8, URZ, 0x1, UR7 ;  /* 0x00000001ff087899 */ /* 0x000fc40008011407 */
[----:B------:R-:W-:Y:S02]  /*02a0*/  USHF.R.S32.HI UR7, URZ, 0x1, UR6 ;  /* 0x00000001ff077899 */ /* 0x000fe40008011406 */
[----:B------:R-:W-:Y:S02]  /*02b0*/  UIADD3 UR9, UPT, UPT, UR8, 0x1, URZ ;  /* 0x0000000108097890 */ /* 0x000fe4000fffe0ff */
[C---:B------:R-:W-:Y:S02]  /*02c0*/  ISETP.NE.AND P0, PT, R7.reuse, UR8, PT ;  /* 0x0000000807007c0c */ /* 0x040fe4000bf05270 */
[----:B------:R-:W-:Y:S01]  /*02d0*/  UIADD3 UR4, UPT, UPT, -UR7, UR9, URZ ;  /* 0x0000000907047290 */ /* 0x000fe2000fffe1ff */
[C---:B------:R-:W-:Y:S02]  /*02e0*/  IADD3 R13, PT, PT, R7.reuse, UR8, RZ ;  /* 0x00000008070d7c10 */ /* 0x040fe4000fffe0ff */
[----:B------:R-:W-:Y:S01]  /*02f0*/  IADD3 R7, PT, PT, R7, 0x1, RZ ;  /* 0x0000000107077810 */ /* 0x000fe20007ffe0ff */
[----:B------:R-:W-:-:S03]  /*0300*/  ULOP3.LUT UR10, UR4, 0x3, URZ, 0xc0, !UPT ;  /* 0x00000003040a7892 */ /* 0x000fc6000f8ec0ff */
[----:B------:R-:W-:Y:S01]  /*0310*/  UMOV UR4, UR7 ;  /* 0x0000000700047c82 */ /* 0x000fe20008000000 */
[----:B------:R-:W-:-:S09]  /*0320*/  UISETP.NE.AND UP0, UPT, UR10, URZ, UPT ;  /* 0x000000ff0a00728c */ /* 0x000fd2000bf05270 */
[----:B--234-:R-:W-:Y:S05]  /*0330*/  BRA.U !UP0, `(.L_x_0) ;  /* 0x0000000108cc7547 */ /* 0x01cfea000b800000 */
[----:B------:R-:W1:Y:S01]  /*0340*/  LDC.64 R14, c[0x0][0x380] ;  /* 0x0000e000ff0e7b82 */ /* 0x000e620000000a00 */
[----:B------:R-:W-:Y:S01]  /*0350*/  IADD3 R8, PT, PT, R2, UR7, RZ ;  /* 0x0000000702087c10 */ /* 0x000fe2000fffe0ff */
[----:B------:R-:W2:Y:S04]  /*0360*/  LDCU UR11, c[0x0][0x398] ;  /* 0x00007300ff0b77ac */ /* 0x000ea80008000800 */
[----:B------:R-:W-:Y:S02]  /*0370*/  IMAD R9, R5, R8, RZ ;  /* 0x0000000805097224 */ /* 0x000fe400078e02ff */
[----:B------:R-:W3:Y:S03]  /*0380*/  LDC R20, c[0x0][0x3a0] ;  /* 0x0000e800ff147b82 */ /* 0x000ee60000000800 */
[----:B------:R-:W-:-:S05]  /*0390*/  IADD3 R9, PT, PT, R9, R12, RZ ;  /* 0x0000000c09097210 */ /* 0x000fca0007ffe0ff */
[----:B------:R-:W4:Y:S01]  /*03a0*/  LDC.64 R10, c[0x0][0x390] ;  /* 0x0000e400ff0a7b82 */ /* 0x000f220000000a00 */
[----:B-1----:R-:W-:-:S07]  /*03b0*/  IMAD.WIDE R14, R9, 0x8, R14 ;  /* 0x00000008090e7825 */ /* 0x002fce00078e020e */
[----:B------:R-:W1:Y:S01]  /*03c0*/  LDC.64 R8, c[0x0][0x388] ;  /* 0x0000e200ff087b82 */ /* 0x000e620000000a00 */
[----:B0-----:R-:W5:Y:S01]  /*03d0*/  LDG.E.64 R18, desc[UR12][R14.64] ;  /* 0x0000000c0e127981 */ /* 0x001f62000c1e1b00 */
[----:B------:R-:W-:Y:S02]  /*03e0*/  UIADD3 UR4, UPT, UPT, UR8, UR7, URZ ;  /* 0x0000000708047290 */ /* 0x000fe4000fffe0ff */
[----:B------:R-:W-:Y:S02]  /*03f0*/  IADD3 R21, PT, PT, R2, -UR8, RZ ;  /* 0x8000000802157c10 */ /* 0x000fe4000fffe0ff */
[----:B------:R-:W-:Y:S02]  /*0400*/  IADD3 R22, PT, PT, R0, -UR8, RZ ;  /* 0x8000000800167c10 */ /* 0x000fe4000fffe0ff */
[----:B---3--:R-:W-:-:S04]  /*0410*/  IMAD R23, R20, UR4, R13 ;  /* 0x0000000414177c24 */ /* 0x008fc8000f8e020d */
[C---:B--2---:R-:W-:Y:S02]  /*0420*/  IMAD R17, R23.reuse, UR11, R21 ;  /* 0x0000000b17117c24 */ /* 0x044fe4000f8e0215 */
[----:B----4-:R-:W-:-:S04]  /*0430*/  IMAD.WIDE R10, R23, 0x8, R10 ;  /* 0x00000008170a7825 */ /* 0x010fc800078e020a */
[----:B------:R-:W-:-:S04]  /*0440*/  IMAD R17, R17, UR11, R22 ;  /* 0x0000000b11117c24 */ /* 0x000fc8000f8e0216 */
[----:B-1----:R-:W-:-:S05]  /*0450*/  IMAD.WIDE R16, R17, 0x8, R8 ;  /* 0x0000000811107825 */ /* 0x002fca00078e0208 */
[----:B-----5:R1:W-:Y:S04]  /*0460*/  STG.E.64 desc[UR12][R16.64], R18 ;  /* 0x0000001210007986 */ /* 0x0203e8000c101b0c */
[----:B------:R-:W2:Y:S01]  /*0470*/  LDG.E.64 R24, desc[UR12][R10.64] ;  /* 0x0000000c0a187981 */ /* 0x000ea2000c1e1b00 */
[----:B------:R-:W-:Y:S02]  /*0480*/  UISETP.NE.AND UP0, UPT, UR10, 0x1, UPT ;  /* 0x000000010a00788c */ /* 0x000fe4000bf05270 */
[----:B------:R-:W-:Y:S01]  /*0490*/  UIADD3 UR4, UPT, UPT, UR7, 0x1, URZ ;  /* 0x0000000107047890 */ /* 0x000fe2000fffe0ff */
[----:B--2---:R-:W-:-:S07]  /*04a0*/  DMUL R24, R18, R24 ;  /* 0x0000001812187228 */ /* 0x004fce0000000000 */
[----:B------:R1:W-:Y:S01]  /*04b0*/  STG.E.64 desc[UR12][R16.64], R24 ;  /* 0x0000001810007986 */ /* 0x0003e2000c101b0c */
[----:B------:R-:W-:Y:S05]  /*04c0*/  BRA.U !UP0, `(.L_x_0) ;  /* 0x0000000108687547 */ /* 0x000fea000b800000 */
[----:B------:R-:W-:-:S05]  /*04d0*/  IMAD.WIDE R14, R5, 0x8, R14 ;  /* 0x00000008050e7825 */ /* 0x000fca00078e020e */
[----:B-1----:R-:W2:Y:S01]  /*04e0*/  LDG.E.64 R18, desc[UR12][R14.64] ;  /* 0x0000000c0e127981 */ /* 0x002ea2000c1e1b00 */
[----:B------:R-:W-:Y:S01]  /*04f0*/  IADD3 R23, PT, PT, R23, R20, RZ ;  /* 0x0000001417177210 */ /* 0x000fe20007ffe0ff */
[----:B------:R-:W-:-:S04]  /*0500*/  IMAD.WIDE R10, R20, 0x8, R10 ;  /* 0x00000008140a7825 */ /* 0x000fc800078e020a */
[----:B------:R-:W-:-:S04]  /*0510*/  IMAD R17, R23, UR11, R21 ;  /* 0x0000000b17117c24 */ /* 0x000fc8000f8e0215 */
[----:B------:R-:W-:-:S04]  /*0520*/  IMAD R17, R17, UR11, R22 ;  /* 0x0000000b11117c24 */ /* 0x000fc8000f8e0216 */
[----:B------:R-:W-:-:S05]  /*0530*/  IMAD.WIDE R16, R17, 0x8, R8 ;  /* 0x0000000811107825 */ /* 0x000fca00078e0208 */
[----:B--2---:R2:W-:Y:S04]  /*0540*/  STG.E.64 desc[UR12][R16.64], R18 ;  /* 0x0000001210007986 */ /* 0x0045e8000c101b0c */
[----:B------:R-:W3:Y:S01]  /*0550*/  LDG.E.64 R24, desc[UR12][R10.64] ;  /* 0x0000000c0a187981 */ /* 0x000ee2000c1e1b00 */
[----:B------:R-:W-:Y:S02]  /*0560*/  UISETP.NE.AND UP0, UPT, UR10, 0x2, UPT ;  /* 0x000000020a00788c */ /* 0x000fe4000bf05270 */
[----:B------:R-:W-:Y:S01]  /*0570*/  UIADD3 UR4, UPT, UPT, UR7, 0x2, URZ ;  /* 0x0000000207047890 */ /* 0x000fe2000fffe0ff */
[----:B---3--:R-:W-:-:S07]  /*0580*/  DMUL R24, R18, R24 ;  /* 0x0000001812187228 */ /* 0x008fce0000000000 */
[----:B------:R2:W-:Y:S01]  /*0590*/  STG.E.64 desc[UR12][R16.64], R24 ;  /* 0x0000001810007986 */ /* 0x0005e2000c101b0c */
[----:B------:R-:W-:Y:S05]  /*05a0*/  BRA.U !UP0, `(.L_x_0) ;  /* 0x0000000108307547 */ /* 0x000fea000b800000 */
[----:B------:R-:W-:-:S06]  /*05b0*/  IMAD.WIDE R14, R5, 0x8, R14 ;  /* 0x00000008050e7825 */ /* 0x000fcc00078e020e */
[----:B------:R-:W3:Y:S01]  /*05c0*/  LDG.E.64 R14, desc[UR12][R14.64] ;  /* 0x0000000c0e0e7981 */ /* 0x000ee2000c1e1b00 */
[----:B--2---:R-:W-:Y:S01]  /*05d0*/  IADD3 R16, PT, PT, R23, R20, RZ ;  /* 0x0000001417107210 */ /* 0x004fe20007ffe0ff */
[----:B------:R-:W-:-:S04]  /*05e0*/  IMAD.WIDE R10, R20, 0x8, R10 ;  /* 0x00000008140a7825 */ /* 0x000fc800078e020a */
[----:B------:R-:W-:-:S04]  /*05f0*/  IMAD R21, R16, UR11, R21 ;  /* 0x0000000b10157c24 */ /* 0x000fc8000f8e0215 */
[----:B------:R-:W-:-:S04]  /*0600*/  IMAD R21, R21, UR11, R22 ;  /* 0x0000000b15157c24 */ /* 0x000fc8000f8e0216 */
[----:B------:R-:W-:-:S05]  /*0610*/  IMAD.WIDE R8, R21, 0x8, R8 ;  /* 0x0000000815087825 */ /* 0x000fca00078e0208 */
[----:B---3--:R3:W-:Y:S04]  /*0620*/  STG.E.64 desc[UR12][R8.64], R14 ;  /* 0x0000000e08007986 */ /* 0x0087e8000c101b0c */
[----:B------:R-:W2:Y:S01]  /*0630*/  LDG.E.64 R10, desc[UR12][R10.64] ;  /* 0x0000000c0a0a7981 */ /* 0x000ea2000c1e1b00 */
[----:B------:R-:W-:Y:S01]  /*0640*/  UIADD3 UR4, UPT, UPT, UR7, 0x3, URZ ;  /* 0x0000000307047890 */ /* 0x000fe2000fffe0ff */
[----:B--2---:R-:W-:-:S07]  /*0650*/  DMUL R16, R14, R10 ;  /* 0x0000000a0e107228 */ /* 0x004fce0000000000 */
[----:B------:R3:W-:Y:S04]  /*0660*/  STG.E.64 desc[UR12][R8.64], R16 ;  /* 0x0000001008007986 */ /* 0x0007e8000c101b0c */
.L_x_0:
[----:B------:R-:W-:-:S04]  /*0670*/  UIADD3 UR5, UPT, UPT, UR5, -0x1, URZ ;  /* 0xffffffff05057890 */ /* 0x000fc8000fffe0ff */
[----:B------:R-:W-:Y:S02]  /*0680*/  ULEA.HI UR7, UR5, UR5, URZ, 0x1 ;  /* 0x0000000505077291 */ /* 0x000fe4000f8f08ff */
[----:B------:R-:W-:Y:S02]  /*0690*/  USHF.R.S32.HI UR5, URZ, 0x1, UR6 ;  /* 0x00000001ff057899 */ /* 0x000fe40008011406 */
[----:B------:R-:W-:-:S04]  /*06a0*/  USHF.R.S32.HI UR7, URZ, 0x1, UR7 ;  /* 0x00000001ff077899 */ /* 0x000fc80008011407 */
[----:B------:R-:W-:-:S04]  /*06b0*/  UIADD3 UR5, UPT, UPT, UR7, -UR5, URZ ;  /* 0x8000000507057290 */ /* 0x000fc8000fffe0ff */
[----:B------:R-:W-:-:S09]  /*06c0*/  UISETP.GE.U32.AND UP0, UPT, UR5, 0x3, UPT ;  /* 0x000000030500788c */ /* 0x000fd2000bf06070 */
[----:B------:R-:W-:Y:S05]  /*06d0*/  BRA.U !UP0, `(.L_x_1) ;  /* 0x0000001108f47547 */ /* 0x000fea000b800000 */
[----:B---3--:R-:W3:Y:S01]  /*06e0*/  LDC R8, c[0x0][0x3a0] ;  /* 0x0000e800ff087b82 */ /* 0x008ee20000000800 */
[----:B------:R-:W4:Y:S01]  /*06f0*/  LDCU UR10, c[0x0][0x398] ;  /* 0x00007300ff0a77ac */ /* 0x000f220008000800 */
[----:B------:R-:W-:Y:S01]  /*0700*/  IADD3 R10, PT, PT, R2, UR4, RZ ;  /* 0x00000004020a7c10 */ /* 0x000fe2000fffe0ff */
[----:B------:R-:W-:Y:S02]  /*0710*/  UIADD3 UR5, UPT, UPT, UR9, UR4, URZ ;  /* 0x0000000409057290 */ /* 0x000fe4000fffe0ff */
[----:B------:R-:W-:Y:S02]  /*0720*/  UIADD3 UR8, UPT, UPT, -UR7, UR4, URZ ;  /* 0x0000000407087290 */ /* 0x000fe4000fffe1ff */
[----:B------:R-:W-:Y:S01]  /*0730*/  IMAD R10, R5, R10, R12 ;  /* 0x0000000a050a7224 */ /* 0x000fe200078e020c */
[----:B------:R-:W-:Y:S02]  /*0740*/  UIADD3 UR4, UPT, UPT, UR7, UR4, URZ ;  /* 0x0000000407047290 */ /* 0x000fe4000fffe0ff */
[----:B------:R-:W-:-:S02]  /*0750*/  UIADD3 UR6, UPT, UPT, UR5, 0x1, URZ ;  /* 0x0000000105067890 */ /* 0x000fc4000fffe0ff */
[----:B------:R-:W-:Y:S02]  /*0760*/  UIADD3 UR7, UPT, UPT, UR5, 0x2, URZ ;  /* 0x0000000205077890 */ /* 0x000fe4000fffe0ff */
[----:B------:R-:W-:Y:S01]  /*0770*/  UISETP.GE.AND UP0, UPT, UR8, 0x1, UPT ;  /* 0x000000010800788c */ /* 0x000fe2000bf06270 */
[C-C-:B---3--:R-:W-:Y:S02]  /*0780*/  IMAD R9, R8.reuse, UR5, R13.reuse ;  /* 0x0000000508097c24 */ /* 0x148fe4000f8e020d */
[C-C-:B------:R-:W-:Y:S02]  /*0790*/  IMAD R35, R8.reuse, UR4, R13.reuse ;  /* 0x0000000408237c24 */ /* 0x140fe4000f8e020d */
[C-C-:B------:R-:W-:Y:S02]  /*07a0*/  IMAD R11, R8.reuse, UR6, R13.reuse ;  /* 0x00000006080b7c24 */ /* 0x140fe4000f8e020d */
[----:B------:R-:W-:Y:S02]  /*07b0*/  IMAD R13, R8, UR7, R13 ;  /* 0x00000007080d7c24 */ /* 0x000fe4000f8e020d */
[----:B----4-:R-:W-:-:S02]  /*07c0*/  IMAD R12, R9, UR10, R4 ;  /* 0x0000000a090c7c24 */ /* 0x010fc4000f8e0204 */
[--C-:B-12---:R-:W-:Y:S02]  /*07d0*/  IMAD R16, R35, UR10, R4.reuse ;  /* 0x0000000a23107c24 */ /* 0x106fe4000f8e0204 */
[--C-:B------:R-:W-:Y:S02]  /*07e0*/  IMAD R34, R11, UR10, R4.reuse ;  /* 0x0000000a0b227c24 */ /* 0x100fe4000f8e0204 */
[----:B------:R-:W-:Y:S02]  /*07f0*/  IMAD R14, R13, UR10, R4 ;  /* 0x0000000a0d0e7c24 */ /* 0x000fe4000f8e0204 */
[--C-:B------:R-:W-:Y:S02]  /*0800*/  IMAD R9, R12, UR10, R3.reuse ;  /* 0x0000000a0c097c24 */ /* 0x100fe4000f8e0203 */
[--C-:B------:R-:W-:Y:S02]  /*0810*/  IMAD R11, R16, UR10, R3.reuse ;  /* 0x0000000a100b7c24 */ /* 0x100fe4000f8e0203 */
[----:B------:R-:W-:-:S02]  /*0820*/  IMAD R34, R34, UR10, R3 ;  /* 0x0000000a22227c24 */ /* 0x000fc4000f8e0203 */
[----:B------:R-:W-:Y:S01]  /*0830*/  IMAD R37, R14, UR10, R3 ;  /* 0x0000000a0e257c24 */ /* 0x000fe2000f8e0203 */
[----:B------:R-:W-:Y:S06]  /*0840*/  BRA.U UP0, `(.L_x_2) ;  /* 0x0000000d00e87547 */ /* 0x000fec000b800000 */
[----:B------:R-:W-:Y:S02]  /*0850*/  UIADD3 UR4, UPT, UPT, -UR8, 0x1, URZ ;  /* 0x0000000108047890 */ /* 0x000fe4000fffe1ff */
[----:B------:R-:W-:Y:S02]  /*0860*/  UPLOP3.LUT UP0, UPT, UPT, UPT, UPT, 0x80, 0x8 ;  /* 0x000000000008789c */ /* 0x000fe40003f0f070 */
[----:B------:R-:W-:-:S09]  /*0870*/  UISETP.GT.AND UP1, UPT, UR4, 0xc, UPT ;  /* 0x0000000c0400788c */ /* 0x000fd2000bf24270 */
[----:B------:R-:W-:Y:S05]  /*0880*/  BRA.U !UP1, `(.L_x_3) ;  /* 0x00000009097c7547 */ /* 0x000fea000b800000 */
[----:B------:R-:W-:-:S11]  /*0890*/  UPLOP3.LUT UP0, UPT, UPT, UPT, UPT, 0x40, 0x4 ;  /* 0x000000000004789c */ /* 0x000fd60003f0e870 */
.L_x_4:
[----:B-1----:R-:W1:Y:S08]  /*08a0*/  LDC.64 R12, c[0x0][0x380] ;  /* 0x0000e000ff0c7b82 */ /* 0x002e700000000a00 */
[----:B------:R-:W2:Y:S08]  /*08b0*/  LDC.64 R14, c[0x0][0x388] ;  /* 0x0000e200ff0e7b82 */ /* 0x000eb00000000a00 */
[----:B------:R-:W3:Y:S01]  /*08c0*/  LDC.64 R16, c[0x0][0x390] ;  /* 0x0000e400ff107b82 */ /* 0x000ee20000000a00 */
[----:B-1----:R-:W-:-:S05]  /*08d0*/  IMAD.WIDE R28, R10, 0x8, R12 ;  /* 0x000000080a1c7825 */ /* 0x002fca00078e020c */
[----:B0-----:R-:W4:Y:S01]  /*08e0*/  LDG.E.64 R18, desc[UR12][R28.64] ;  /* 0x0000000c1c127981 */ /* 0x001f22000c1e1b00 */
[----:B--2---:R-:W-:-:S04]  /*08f0*/  IMAD.WIDE R22, R11, 0x8, R14 ;  /* 0x000000080b167825 */ /* 0x004fc800078e020e */
[----:B---3--:R-:W-:Y:S01]  /*0900*/  IMAD.WIDE R20, R35, 0x8, R16 ;  /* 0x0000000823147825 */ /* 0x008fe200078e0210 */
[----:B----4-:R0:W-:Y:S04]  /*0910*/  STG.E.64 desc[UR12][R22.64], R18 ;  /* 0x0000001216007986 */ /* 0x0101e8000c101b0c */
[----:B------:R-:W2:Y:S01]  /*0920*/  LDG.E.64 R24, desc[UR12][R20.64] ;  /* 0x0000000c14187981 */ /* 0x000ea2000c1e1b00 */
[----:B------:R-:W-:Y:S01]  /*0930*/  IMAD.WIDE R26, R5, 0x8, R28 ;  /* 0x00000008051a7825 */ /* 0x000fe200078e021c */
[----:B--2---:R-:W-:-:S07]  /*0940*/  DMUL R24, R18, R24 ;  /* 0x0000001812187228 */ /* 0x004fce0000000000 */
[----:B------:R-:W-:Y:S04]  /*0950*/  STG.E.64 desc[UR12][R22.64], R24 ;  /* 0x0000001816007986 */ /* 0x000fe8000c101b0c */
[----:B0-----:R-:W2:Y:S01]  /*0960*/  LDG.E.64 R18, desc[UR12][R26.64] ;  /* 0x0000000c1a127981 */ /* 0x001ea2000c1e1b00 */
[----:B------:R-:W-:-:S04]  /*0970*/  IMAD.WIDE R30, R9, 0x8, R14 ;  /* 0x00000008091e7825 */ /* 0x000fc800078e020e */
[----:B------:R-:W-:Y:S01]  /*0980*/  IMAD.WIDE R28, R8, 0x8, R20 ;  /* 0x00000008081c7825 */ /* 0x000fe200078e0214 */
[----:B--2---:R0:W-:Y:S04]  /*0990*/  STG.E.64 desc[UR12][R30.64], R18 ;  /* 0x000000121e007986 */ /* 0x0041e8000c101b0c */
[----:B------:R-:W2:Y:S02]  /*09a0*/  LDG.E.64 R32, desc[UR12][R28.64] ;  /* 0x0000000c1c207981 */ /* 0x000ea4000c1e1b00 */
[----:B--2---:R-:W-:Y:S01]  /*09b0*/  DMUL R32, R18, R32 ;  /* 0x0000002012207228 */ /* 0x004fe20000000000 */
[----:B0-----:R-:W-:-:S06]  /*09c0*/  IMAD.WIDE R18, R5, 0x8, R26 ;  /* 0x0000000805127825 */ /* 0x001fcc00078e021a */
[----:B------:R0:W-:Y:S04]  /*09d0*/  STG.E.64 desc[UR12][R30.64], R32 ;  /* 0x000000201e007986 */ /* 0x0001e8000c101b0c */
[----:B------:R-:W2:Y:S01]  /*09e0*/  LDG.E.64 R20, desc[UR12][R18.64] ;  /* 0x0000000c12147981 */ /* 0x000ea2000c1e1b00 */
[----:B------:R-:W-:-:S04]  /*09f0*/  IMAD.WIDE R22, R34, 0x8, R14 ;  /* 0x0000000822167825 */ /* 0x000fc800078e020e */
[----:B------:R-:W-:Y:S01]  /*0a00*/  IMAD.WIDE R24, R8, 0x8, R28 ;  /* 0x0000000808187825 */ /* 0x000fe200078e021c */
[----:B--2---:R-:W-:Y:S04]  /*0a10*/  STG.E.64 desc[UR12][R22.64], R20 ;  /* 0x0000001416007986 */ /* 0x004fe8000c101b0c */
[----:B------:R-:W2:Y:S01]  /*0a20*/  LDG.E.64 R26, desc[UR12][R24.64] ;  /* 0x0000000c181a7981 */ /* 0x000ea2000c1e1b00 */
[----:B0-----:R-:W-:Y:S01]  /*0a30*/  IMAD.WIDE R30, R5, 0x8, R18 ;  /* 0x00000008051e7825 */ /* 0x001fe200078e0212 */
[----:B--2---:R-:W-:-:S07]  /*0a40*/  DMUL R26, R20, R26 ;  /* 0x0000001a141a7228 */ /* 0x004fce0000000000 */
[----:B------:R0:W-:Y:S04]  /*0a50*/  STG.E.64 desc[UR12][R22.64], R26 ;  /* 0x0000001a16007986 */ /* 0x0001e8000c101b0c */
[----:B------:R-:W2:Y:S01]  /*0a60*/  LDG.E.64 R30, desc[UR12][R30.64] ;  /* 0x0000000c1e1e7981 */ /* 0x000ea2000c1e1b00 */
[----:B------:R-:W-:-:S04]  /*0a70*/  IMAD.WIDE R32, R8, 0x8, R24 ;  /* 0x0000000808207825 */ /* 0x000fc800078e0218 */
[----:B0-----:R-:W-:-:S05]  /*0a80*/  IMAD.WIDE R26, R37, 0x8, R14 ;  /* 0x00000008251a7825 */ /* 0x001fca00078e020e */
[----:B--2---:R-:W-:Y:S04]  /*0a90*/  STG.E.64 desc[UR12][R26.64], R30 ;  /* 0x0000001e1a007986 */ /* 0x004fe8000c101b0c */
[----:B------:R-:W2:Y:S01]  /*0aa0*/  LDG.E.64 R18, desc[UR12][R32.64] ;  /* 0x0000000c20127981 */ /* 0x000ea2000c1e1b00 */
[----:B------:R-:W-:Y:S01]  /*0ab0*/  LEA R28, R5, R10, 0x2 ;  /* 0x0000000a051c7211 */ /* 0x000fe200078e10ff */
[----:B--2---:R-:W-:-:S04]  /*0ac0*/  DMUL R32, R30, R18 ;  /* 0x000000121e207228 */ /* 0x004fc80000000000 */
[----:B------:R-:W-:-:S03]  /*0ad0*/  IMAD.WIDE R18, R28, 0x8, R12 ;  /* 0x000000081c127825 */ /* 0x000fc600078e020c */
[----:B------:R0:W-:Y:S04]  /*0ae0*/  STG.E.64 desc[UR12][R26.64], R32 ;  /* 0x000000201a007986 */ /* 0x0001e8000c101b0c */
[----:B------:R-:W2:Y:S01]  /*0af0*/  LDG.E.64 R20, desc[UR12][R18.64] ;  /* 0x0000000c12147981 */ /* 0x000ea2000c1e1b00 */
[----:B------:R-:W-:Y:S02]  /*0b00*/  LEA R29, R6, R11, 0x2 ;  /* 0x0000000b061d7211 */ /* 0x000fe400078e10ff */
[----:B------:R-:W-:-:S03]  /*0b10*/  LEA R35, R8, R35, 0x2 ;  /* 0x0000002308237211 */ /* 0x000fc600078e10ff */
[----:B------:R-:W-:-:S04]  /*0b20*/  IMAD.WIDE R24, R29, 0x8, R14 ;  /* 0x000000081d187825 */ /* 0x000fc800078e020e */
[----:B------:R-:W-:Y:S01]  /*0b30*/  IMAD.WIDE R10, R35, 0x8, R16 ;  /* 0x00000008230a7825 */ /* 0x000fe200078e0210 */
[----:B--2---:R1:W-:Y:S04]  /*0b40*/  STG.E.64 desc[UR12][R24.64], R20 ;  /* 0x0000001418007986 */ /* 0x0043e8000c101b0c */
[----:B------:R-:W2:Y:S01]  /*0b50*/  LDG.E.64 R22, desc[UR12][R10.64] ;  /* 0x0000000c0a167981 */ /* 0x000ea2000c1e1b00 */
[----:B0-----:R-:W-:Y:S01]  /*0b60*/  IMAD.WIDE R26, R5, 0x8, R18 ;  /* 0x00000008051a7825 */ /* 0x001fe200078e0212 */
[----:B------:R-:W-:Y:S01]  /*0b70*/  LEA R9, R6, R9, 0x2 ;  /* 0x0000000906097211 */ /* 0x000fe200078e10ff */
[----:B--2---:R-:W-:-:S07]  /*0b80*/  DMUL R22, R20, R22 ;  /* 0x0000001614167228 */ /* 0x004fce0000000000 */
[----:B------:R0:W-:Y:S04]  /*0b90*/  STG.E.64 desc[UR12][R24.64], R22 ;  /* 0x0000001618007986 */ /* 0x0001e8000c101b0c */
[----:B------:R-:W2:Y:S01]  /*0ba0*/  LDG.E.64 R30, desc[UR12][R26.64] ;  /* 0x0000000c1a1e7981 */ /* 0x000ea2000c1e1b00 */
[----:B------:R-:W-:-:S04]  /*0bb0*/  IMAD.WIDE R18, R9, 0x8, R14 ;  /* 0x0000000809127825 */ /* 0x000fc800078e020e */
[----:B------:R-:W-:Y:S01]  /*0bc0*/  IMAD.WIDE R10, R8, 0x8, R10 ;  /* 0x00000008080a7825 */ /* 0x000fe200078e020a */
[----:B--2---:R2:W-:Y:S04]  /*0bd0*/  STG.E.64 desc[UR12][R18.64], R30 ;  /* 0x0000001e12007986 */ /* 0x0045e8000c101b0c */
[----:B------:R-:W3:Y:S01]  /*0be0*/  LDG.E.64 R32, desc[UR12][R10.64] ;  /* 0x0000000c0a207981 */ /* 0x000ee2000c1e1b00 */
[----:B-1----:R-:W-:Y:S01]  /*0bf0*/  IMAD.WIDE R20, R5, 0x8, R26 ;  /* 0x0000000805147825 */ /* 0x002fe200078e021a */
[----:B------:R-:W-:Y:S01]  /*0c00*/  LEA R34, R6, R34, 0x2 ;  /* 0x0000002206227211 */ /* 0x000fe200078e10ff */
[----:B---3--:R-:W-:-:S07]  /*0c10*/  DMUL R32, R30, R32 ;  /* 0x000000201e207228 */ /* 0x008fce0000000000 */
[----:B------:R1:W-:Y:S04]  /*0c20*/  STG.E.64 desc[UR12][R18.64], R32 ;  /* 0x0000002012007986 */ /* 0x0003e8000c101b0c */
[----:B------:R-:W3:Y:S01]  /*0c30*/  LDG.E.64 R26, desc[UR12][R20.64] ;  /* 0x0000000c141a7981 */ /* 0x000ee2000c1e1b00 */
[----:B0-----:R-:W-:-:S04]  /*0c40*/  IMAD.WIDE R22, R34, 0x8, R14 ;  /* 0x0000000822167825 */ /* 0x001fc800078e020e */
[----:B------:R-:W-:Y:S01]  /*0c50*/  IMAD.WIDE R10, R8, 0x8, R10 ;  /* 0x00000008080a7825 */ /* 0x000fe200078e020a */
[----:B---3--:R-:W-:Y:S04]  /*0c60*/  STG.E.64 desc[UR12][R22.64], R26 ;  /* 0x0000001a16007986 */ /* 0x008fe8000c101b0c */
[----:B------:R-:W2:Y:S01]  /*0c70*/  LDG.E.64 R24, desc[UR12][R10.64] ;  /* 0x0000000c0a187981 */ /* 0x000ea2000c1e1b00 */
[----:B------:R-:W-:Y:S01]  /*0c80*/  LEA R37, R6, R37, 0x2 ;  /* 0x0000002506257211 */ /* 0x000fe200078e10ff */
[----:B--2---:R-:W-:Y:S01]  /*0c90*/  DMUL R30, R26, R24 ;  /* 0x000000181a1e7228 */ /* 0x004fe20000000000 */
[----:B------:R-:W-:-:S06]  /*0ca0*/  IMAD.WIDE R24, R5, 0x8, R20 ;  /* 0x0000000805187825 */ /* 0x000fcc00078e0214 */
[----:B------:R0:W-:Y:S04]  /*0cb0*/  STG.E.64 desc[UR12][R22.64], R30 ;  /* 0x0000001e16007986 */ /* 0x0001e8000c101b0c */
[----:B------:R-:W2:Y:S01]  /*0cc0*/  LDG.E.64 R24, desc[UR12][R24.64] ;  /* 0x0000000c18187981 */ /* 0x000ea2000c1e1b00 */
[----:B-1----:R-:W-:-:S04]  /*0cd0*/  IMAD.WIDE R18, R37, 0x8, R14 ;  /* 0x0000000825127825 */ /* 0x002fc800078e020e */
[----:B------:R-:W-:Y:S01]  /*0ce0*/  IMAD.WIDE R20, R8, 0x8, R10 ;  /* 0x0000000808147825 */ /* 0x000fe200078e020a */
[----:B--2---:R1:W-:Y:S05]  /*0cf0*/  STG.E.64 desc[UR12][R18.64], R24 ;  /* 0x0000001812007986 */ /* 0x0043ea000c101b0c */
[----:B------:R-:W2:Y:S01]  /*0d00*/  LDG.E.64 R20, desc[UR12][R20.64] ;  /* 0x0000000c14147981 */ /* 0x000ea2000c1e1b00 */
[----:B------:R-:W-:-:S05]  /*0d10*/  LEA R28, R5, R28, 0x2 ;  /* 0x0000001c051c7211 */ /* 0x000fca00078e10ff */
[----:B------:R-:W-:Y:S01]  /*0d20*/  IMAD.WIDE R10, R28, 0x8, R12 ;  /* 0x000000081c0a7825 */ /* 0x000fe200078e020c */
[----:B--2---:R-:W-:-:S07]  /*0d30*/  DMUL R32, R24, R20 ;  /* 0x0000001418207228 */ /* 0x004fce0000000000 */
[----:B------:R2:W-:Y:S04]  /*0d40*/  STG.E.64 desc[UR12][R18.64], R32 ;  /* 0x0000002012007986 */ /* 0x0005e8000c101b0c */
[----:B------:R-:W3:Y:S01]  /*0d50*/  LDG.E.64 R20, desc[UR12][R10.64] ;  /* 0x0000000c0a147981 */ /* 0x000ee2000c1e1b00 */
[----:B------:R-:W-:Y:S02]  /*0d60*/  LEA R29, R6, R29, 0x2 ;  /* 0x0000001d061d7211 */ /* 0x000fe400078e10ff */
[----:B------:R-:W-:-:S03]  /*0d70*/  LEA R35, R8, R35, 0x2 ;  /* 0x0000002308237211 */ /* 0x000fc600078e10ff */
[----:B0-----:R-:W-:-:S04]  /*0d80*/  IMAD.WIDE R22, R29, 0x8, R14 ;  /* 0x000000081d167825 */ /* 0x001fc800078e020e */
[----:B------:R-:W-:Y:S01]  /*0d90*/  IMAD.WIDE R26, R35, 0x8, R16 ;  /* 0x00000008231a7825 */ /* 0x000fe200078e0210 */
[----:B---3--:R0:W-:Y:S04]  /*0da0*/  STG.E.64 desc[UR12][R22.64], R20 ;  /* 0x0000001416007986 */ /* 0x0081e8000c101b0c */
[----:B-1----:R-:W3:Y:S01]  /*0db0*/  LDG.E.64 R24, desc[UR12][R26.64] ;  /* 0x0000000c1a187981 */ /* 0x002ee2000c1e1b00 */
[----:B------:R-:W-:Y:S01]  /*0dc0*/  IMAD.WIDE R30, R5, 0x8, R10 ;  /* 0x00000008051e7825 */ /* 0x000fe200078e020a */
[----:B------:R-:W-:Y:S01]  /*0dd0*/  LEA R9, R6, R9, 0x2 ;  /* 0x0000000906097211 */ /* 0x000fe200078e10ff */
[----:B---3--:R-:W-:-:S07]  /*0de0*/  DMUL R24, R20, R24 ;  /* 0x0000001814187228 */ /* 0x008fce0000000000 */
[----:B------:R1:W-:Y:S04]  /*0df0*/  STG.E.64 desc[UR12][R22.64], R24 ;  /* 0x0000001816007986 */ /* 0x0003e8000c101b0c */
[----:B--2---:R-:W2:Y:S01]  /*0e00*/  LDG.E.64 R18, desc[UR12][R30.64] ;  /* 0x0000000c1e127981 */ /* 0x004ea2000c1e1b00 */
[----:B------:R-:W-:-:S04]  /*0e10*/  IMAD.WIDE R10, R9, 0x8, R14 ;  /* 0x00000008090a7825 */ /* 0x000fc800078e020e */
[----:B------:R-:W-:Y:S01]  /*0e20*/  IMAD.WIDE R26, R8, 0x8, R26 ;  /* 0x00000008081a7825 */ /* 0x000fe200078e021a */
[----:B--2---:R2:W-:Y:S04]  /*0e30*/  STG.E.64 desc[UR12][R10.64], R18 ;  /* 0x000000120a007986 */ /* 0x0045e8000c101b0c */
[----:B------:R-:W3:Y:S01]  /*0e40*/  LDG.E.64 R32, desc[UR12][R26.64] ;  /* 0x0000000c1a207981 */ /* 0x000ee2000c1e1b00 */
[----:B0-----:R-:W-:Y:S01]  /*0e50*/  IMAD.WIDE R20, R5, 0x8, R30 ;  /* 0x0000000805147825 */ /* 0x001fe200078e021e */
[----:B------:R-:W-:Y:S01]  /*0e60*/  LEA R34, R6, R34, 0x2 ;  /* 0x0000002206227211 */ /* 0x000fe200078e10ff */
[----:B---3--:R-:W-:-:S07]  /*0e70*/  DMUL R32, R18, R32 ;  /* 0x0000002012207228 */ /* 0x008fce0000000000 */
[----:B------:R0:W-:Y:S04]  /*0e80*/  STG.E.64 desc[UR12][R10.64], R32 ;  /* 0x000000200a007986 */ /* 0x0001e8000c101b0c */
[----:B------:R-:W3:Y:S01]  /*0e90*/  LDG.E.64 R30, desc[UR12][R20.64] ;  /* 0x0000000c141e7981 */ /* 0x000ee2000c1e1b00 */
[----:B-1----:R-:W-:-:S04]  /*0ea0*/  IMAD.WIDE R22, R34, 0x8, R14 ;  /* 0x0000000822167825 */ /* 0x002fc800078e020e */
[----:B------:R-:W-:Y:S01]  /*0eb0*/  IMAD.WIDE R26, R8, 0x8, R26 ;  /* 0x00000008081a7825 */ /* 0x000fe200078e021a */
[----:B---3--:R-:W-:Y:S04]  /*0ec0*/  STG.E.64 desc[UR12][R22.64], R30 ;  /* 0x0000001e16007986 */ /* 0x008fe8000c101b0c */
[----:B------:R-:W3:Y:S01]  /*0ed0*/  LDG.E.64 R24, desc[UR12][R26.64] ;  /* 0x0000000c1a187981 */ /* 0x000ee2000c1e1b00 */
[----:B--2---:R-:W-:Y:S01]  /*0ee0*/  IMAD.WIDE R18, R5, 0x8, R20 ;  /* 0x0000000805127825 */ /* 0x004fe200078e0214 */
[----:B------:R-:W-:Y:S01]  /*0ef0*/  LEA R37, R6, R37, 0x2 ;  /* 0x0000002506257211 */ /* 0x000fe200078e10ff */
[----:B---3--:R-:W-:-:S07]  /*0f00*/  DMUL R24, R30, R24 ;  /* 0x000000181e187228 */ /* 0x008fce0000000000 */
[----:B------:R1:W-:Y:S04]  /*0f10*/  STG.E.64 desc[UR12][R22.64], R24 ;  /* 0x0000001816007986 */ /* 0x0003e8000c101b0c */
[----:B------:R-:W2:Y:S01]  /*0f20*/  LDG.E.64 R18, desc[UR12][R18.64] ;  /* 0x0000000c12127981 */ /* 0x000ea2000c1e1b00 */
[----:B0-----:R-:W-:-:S04]  /*0f30*/  IMAD.WIDE R10, R37, 0x8, R14 ;  /* 0x00000008250a7825 */ /* 0x001fc800078e020e */
[----:B------:R-:W-:Y:S01]  /*0f40*/  IMAD.WIDE R20, R8, 0x8, R26 ;  /* 0x0000000808147825 */ /* 0x000fe200078e021a */
[----:B--2---:R0:W-:Y:S05]  /*0f50*/  STG.E.64 desc[UR12][R10.64], R18 ;  /* 0x000000120a007986 */ /* 0x0041ea000c101b0c */
[----:B------:R-:W2:Y:S01]  /*0f60*/  LDG.E.64 R20, desc[UR12][R20.64] ;  /* 0x0000000c14147981 */ /* 0x000ea2000c1e1b00 */
[----:B------:R-:W-:-:S05]  /*0f70*/  LEA R28, R5, R28, 0x2 ;  /* 0x0000001c051c7211 */ /* 0x000fca00078e10ff */
[----:B------:R-:W-:Y:S01]  /*0f80*/  IMAD.WIDE R12, R28, 0x8, R12 ;  /* 0x000000081c0c7825 */ /* 0x000fe200078e020c */
[----:B--2---:R-:W-:-:S07]  /*0f90*/  DMUL R26, R18, R20 ;  /* 0x00000014121a7228 */ /* 0x004fce0000000000 */
[----:B------:R2:W-:Y:S04]  /*0fa0*/  STG.E.64 desc[UR12][R10.64], R26 ;  /* 0x0000001a0a007986 */ /* 0x0005e8000c101b0c */
[----:B-1----:R-:W3:Y:S01]  /*0fb0*/  LDG.E.64 R22, desc[UR12][R12.64] ;  /* 0x0000000c0c167981 */ /* 0x002ee2000c1e1b00 */
[----:B------:R-:W-:Y:S02]  /*0fc0*/  LEA R29, R6, R29, 0x2 ;  /* 0x0000001d061d7211 */ /* 0x000fe400078e10ff */
[----:B------:R-:W-:-:S03]  /*0fd0*/  LEA R35, R8, R35, 0x2 ;  /* 0x0000002308237211 */ /* 0x000fc600078e10ff */
[----:B------:R-:W-:-:S04]  /*0fe0*/  IMAD.WIDE R24, R29, 0x8, R14 ;  /* 0x000000081d187825 */ /* 0x000fc800078e020e */
[----:B------:R-:W-:Y:S01]  /*0ff0*/  IMAD.WIDE R16, R35, 0x8, R16 ;  /* 0x0000000823107825 */ /* 0x000fe200078e0210 */
[----:B---3--:R1:W-:Y:S04]  /*1000*/  STG.E.64 desc[UR12][R24.64], R22 ;  /* 0x0000001618007986 */ /* 0x0083e8000c101b0c */
[----:B0-----:R-:W3:Y:S01]  /*1010*/  LDG.E.64 R18, desc[UR12][R16.64] ;  /* 0x0000000c10127981 */ /* 0x001ee2000c1e1b00 */
[----:B------:R-:W-:Y:S01]  /*1020*/  IMAD.WIDE R20, R5, 0x8, R12 ;  /* 0x0000000805147825 */ /* 0x000fe200078e020c */
[----:B------:R-:W-:Y:S01]  /*1030*/  LEA R9, R6, R9, 0x2 ;  /* 0x0000000906097211 */ /* 0x000fe200078e10ff */
[----:B---3--:R-:W-:-:S07]  /*1040*/  DMUL R18, R22, R18 ;  /* 0x0000001216127228 */ /* 0x008fce0000000000 */
[----:B------:R0:W-:Y:S04]  /*1050*/  STG.E.64 desc[UR12][R24.64], R18 ;  /* 0x0000001218007986 */ /* 0x0001e8000c101b0c */
[----:B--2---:R-:W2:Y:S01]  /*1060*/  LDG.E.64 R10, desc[UR12][R20.64] ;  /* 0x0000000c140a7981 */ /* 0x004ea2000c1e1b00 */
[----:B------:R-:W-:-:S04]  /*1070*/  IMAD.WIDE R12, R9, 0x8, R14 ;  /* 0x00000008090c7825 */ /* 0x000fc800078e020e */
[----:B------:R-:W-:Y:S01]  /*1080*/  IMAD.WIDE R30, R8, 0x8, R16 ;  /* 0x00000008081e7825 */ /* 0x000fe200078e0210 */
[----:B--2---:R-:W-:Y:S04]  /*1090*/  STG.E.64 desc[UR12][R12.64], R10 ;  /* 0x0000000a0c007986 */ /* 0x004fe8000c101b0c */
[----:B------:R-:W2:Y:S01]  /*10a0*/  LDG.E.64 R26, desc[UR12][R30.64] ;  /* 0x0000000c1e1a7981 */ /* 0x000ea2000c1e1b00 */
[----:B------:R-:W-:Y:S01]  /*10b0*/  IMAD.WIDE R16, R5, 0x8, R20 ;  /* 0x0000000805107825 */ /* 0x000fe200078e0214 */
[----:B------:R-:W-:Y:S01]  /*10c0*/  LEA R33, R6, R34, 0x2 ;  /* 0x0000002206217211 */ /* 0x000fe200078e10ff */
[----:B--2---:R-:W-:-:S07]  /*10d0*/  DMUL R26, R10, R26 ;  /* 0x0000001a0a1a7228 */ /* 0x004fce0000000000 */
[----:B------:R2:W-:Y:S04]  /*10e0*/  STG.E.64 desc[UR12][R12.64], R26 ;  /* 0x0000001a0c007986 */ /* 0x0005e8000c101b0c */
[----:B-1----:R-:W3:Y:S01]  /*10f0*/  LDG.E.64 R22, desc[UR12][R16.64] ;  /* 0x0000000c10167981 */ /* 0x002ee2000c1e1b00 */
[----:B0-----:R-:W-:-:S04]  /*1100*/  IMAD.WIDE R18, R33, 0x8, R14 ;  /* 0x0000000821127825 */ /* 0x001fc800078e020e */
[----:B------:R-:W-:Y:S01]  /*1110*/  IMAD.WIDE R24, R8, 0x8, R30 ;  /* 0x0000000808187825 */ /* 0x000fe200078e021e */
[----:B---3--:R1:W-:Y:S04]  /*1120*/  STG.E.64 desc[UR12][R18.64], R22 ;  /* 0x0000001612007986 */ /* 0x0083e8000c101b0c */
[----:B------:R-:W3:Y:S01]  /*1130*/  LDG.E.64 R20, desc[UR12][R24.64] ;  /* 0x0000000c18147981 */ /* 0x000ee2000c1e1b00 */
[----:B------:R-:W-:Y:S01]  /*1140*/  IMAD.WIDE R30, R5, 0x8, R16 ;  /* 0x00000008051e7825 */ /* 0x000fe200078e0210 */
[----:B------:R-:W-:Y:S01]  /*1150*/  LEA R37, R6, R37, 0x2 ;  /* 0x0000002506257211 */ /* 0x000fe200078e10ff */
[----:B---3--:R-:W-:-:S07]  /*1160*/  DMUL R20, R22, R20 ;  /* 0x0000001416147228 */ /* 0x008fce0000000000 */
[----:B------:R1:W-:Y:S04]  /*1170*/  STG.E.64 desc[UR12][R18.64], R20 ;  /* 0x0000001412007986 */ /* 0x0003e8000c101b0c */
[----:B------:R-:W3:Y:S01]  /*1180*/  LDG.E.64 R30, desc[UR12][R30.64] ;  /* 0x0000000c1e1e7981 */ /* 0x000ee2000c1e1b00 */
[----:B------:R-:W-:-:S04]  /*1190*/  IMAD.WIDE R14, R37, 0x8, R14 ;  /* 0x00000008250e7825 */ /* 0x000fc800078e020e */
[----:B--2---:R-:W-:Y:S01]  /*11a0*/  IMAD.WIDE R12, R8, 0x8, R24 ;  /* 0x00000008080c7825 */ /* 0x004fe200078e0218 */
[----:B---3--:R1:W-:Y:S05]  /*11b0*/  STG.E.64 desc[UR12][R14.64], R30 ;  /* 0x0000001e0e007986 */ /* 0x0083ea000c101b0c */
[----:B------:R-:W2:Y:S01]  /*11c0*/  LDG.E.64 R12, desc[UR12][R12.64] ;  /* 0x0000000c0c0c7981 */ /* 0x000ea2000c1e1b00 */
[----:B------:R-:W-:Y:S01]  /*11d0*/  UIADD3 UR8, UPT, UPT, UR8, 0x10, URZ ;  /* 0x0000001008087890 */ /* 0x000fe2000fffe0ff */
[----:B------:R-:W-:Y:S02]  /*11e0*/  LEA R10, R5, R28, 0x2 ;  /* 0x0000001c050a7211 */ /* 0x000fe400078e10ff */
[C---:B------:R-:W-:Y:S01]  /*11f0*/  LEA R9, R6.reuse, R9, 0x2 ;  /* 0x0000000906097211 */ /* 0x040fe200078e10ff */
[----:B------:R-:W-:Y:S01]  /*1200*/  UISETP.GE.AND UP1, UPT, UR8, -0xb, UPT ;  /* 0xfffffff50800788c */ /* 0x000fe2000bf26270 */
[----:B------:R-:W-:-:S02]  /*1210*/  LEA R34, R6, R33, 0x2 ;  /* 0x0000002106227211 */ /* 0x000fc400078e10ff */
[C---:B------:R-:W-:Y:S02]  /*1220*/  LEA R37, R6.reuse, R37, 0x2 ;  /* 0x0000002506257211 */ /* 0x040fe400078e10ff */
[----:B------:R-:W-:Y:S02]  /*1230*/  LEA R11, R6, R29, 0x2 ;  /* 0x0000001d060b7211 */ /* 0x000fe400078e10ff */
[----:B------:R-:W-:Y:S01]  /*1240*/  LEA R35, R8, R35, 0x2 ;  /* 0x0000002308237211 */ /* 0x000fe200078e10ff */
[----:B--2---:R-:W-:-:S07]  /*1250*/  DMUL R16, R30, R12 ;  /* 0x0000000c1e107228 */ /* 0x004fce0000000000 */
[----:B------:R1:W-:Y:S01]  /*1260*/  STG.E.64 desc[UR12][R14.64], R16 ;  /* 0x000000100e007986 */ /* 0x0003e2000c101b0c */
[----:B------:R-:W-:Y:S05]  /*1270*/  BRA.U !UP1, `(.L_x_4) ;  /* 0xfffffff509887547 */ /* 0x000fea000b83ffff */
.L_x_3:
[----:B------:R-:W-:-:S04]  /*1280*/  UIADD3 UR4, UPT, UPT, -UR8, 0x1, URZ ;  /* 0x0000000108047890 */ /* 0x000fc8000fffe1ff */
[----:B------:R-:W-:-:S09]  /*1290*/  UISETP.GT.AND UP1, UPT, UR4, 0x4, UPT ;  /* 0x000000040400788c */ /* 0x000fd2000bf24270 */
[----:B------:R-:W-:Y:S05]  /*12a0*/  BRA.U !UP1, `(.L_x_5) ;  /* 0x0000000509487547 */ /* 0x000fea000b800000 */
[----:B------:R-:W2:Y:S08]  /*12b0*/  LDC.64 R24, c[0x0][0x380] ;  /* 0x0000e000ff187b82 */ /* 0x000eb00000000a00 */
[----:B-1----:R-:W1:Y:S08]  /*12c0*/  LDC.64 R14, c[0x0][0x388] ;  /* 0x0000e200ff0e7b82 */ /* 0x002e700000000a00 */
[----:B------:R-:W3:Y:S01]  /*12d0*/  LDC.64 R12, c[0x0][0x390] ;  /* 0x0000e400ff0c7b82 */ /* 0x000ee20000000a00 */
[----:B--2---:R-:W-:-:S05]  /*12e0*/  IMAD.WIDE R24, R10, 0x8, R24 ;  /* 0x000000080a187825 */ /* 0x004fca00078e0218 */
[----:B0-----:R-:W2:Y:S01]  /*12f0*/  LDG.E.64 R18, desc[UR12][R24.64] ;  /* 0x0000000c18127981 */ /* 0x001ea2000c1e1b00 */
[----:B-1----:R-:W-:-:S04]  /*1300*/  IMAD.WIDE R22, R11, 0x8, R14 ;  /* 0x000000080b167825 */ /* 0x002fc800078e020e */
[----:B---3--:R-:W-:Y:S01]  /*1310*/  IMAD.WIDE R16, R35, 0x8, R12 ;  /* 0x0000000823107825 */ /* 0x008fe200078e020c */
        /* <DEDUP_REMOVED lines=8> */
[----:B--2---:R1:W-:Y:S04]  /*13a0*/  STG.E.64 desc[UR12][R30.64], R32 ;  /* 0x000000201e007986 */ /* 0x0043e8000c101b0c */
[----:B------:R-:W2:Y:S01]  /*13b0*/  LDG.E.64 R28, desc[UR12][R26.64] ;  /* 0x0000000c1a1c7981 */ /* 0x000ea2000c1e1b00 */
[----:B------:R-:W-:Y:S01]  /*13c0*/  IMAD.WIDE R24, R5, 0x8, R18 ;  /* 0x0000000805187825 */ /* 0x000fe200078e0212 */
[----:B--2---:R-:W-:-:S07]  /*13d0*/  DMUL R28, R32, R28 ;  /* 0x0000001c201c7228 */ /* 0x004fce0000000000 */
[----:B------:R2:W-:Y:S04]  /*13e0*/  STG.E.64 desc[UR12][R30.64], R28 ;  /* 0x0000001c1e007986 */ /* 0x0005e8000c101b0c */
[----:B0-----:R-:W3:Y:S01]  /*13f0*/  LDG.E.64 R22, desc[UR12][R24.64] ;  /* 0x0000000c18167981 */ /* 0x001ee2000c1e1b00 */
[----:B------:R-:W-:-:S04]  /*1400*/  IMAD.WIDE R20, R34, 0x8, R14 ;  /* 0x0000000822147825 */ /* 0x000fc800078e020e */
[----:B------:R-:W-:Y:S01]  /*1410*/  IMAD.WIDE R16, R8, 0x8, R26 ;  /* 0x0000000808107825 */ /* 0x000fe200078e021a */
[----:B---3--:R-:W-:Y:S04]  /*1420*/  STG.E.64 desc[UR12][R20.64], R22 ;  /* 0x0000001614007986 */ /* 0x008fe8000c101b0c */
[----:B------:R-:W3:Y:S01]  /*1430*/  LDG.E.64 R18, desc[UR12][R16.64] ;  /* 0x0000000c10127981 */ /* 0x000ee2000c1e1b00 */
[----:B-1----:R-:W-:Y:S02]  /*1440*/  IMAD.WIDE R32, R5, 0x8, R24 ;  /* 0x0000000805207825 */ /* 0x002fe400078e0218 */
[----:B------:R-:W0:Y:S01]  /*1450*/  LDC.64 R24, c[0x0][0x380] ;  /* 0x0000e000ff187b82 */ /* 0x000e220000000a00 */
[----:B---3--:R-:W-:-:S07]  /*1460*/  DMUL R18, R22, R18 ;  /* 0x0000001216127228 */ /* 0x008fce0000000000 */
[----:B------:R1:W-:Y:S04]  /*1470*/  STG.E.64 desc[UR12][R20.64], R18 ;  /* 0x0000001214007986 */ /* 0x0003e8000c101b0c */
[----:B------:R-:W3:Y:S01]  /*1480*/  LDG.E.64 R26, desc[UR12][R32.64] ;  /* 0x0000000c201a7981 */ /* 0x000ee2000c1e1b00 */
[----:B--2---:R-:W-:-:S04]  /*1490*/  IMAD.WIDE R30, R8, 0x8, R16 ;  /* 0x00000008081e7825 */ /* 0x004fc800078e0210 */
[----:B-1----:R-:W-:-:S05]  /*14a0*/  IMAD.WIDE R18, R37, 0x8, R14 ;  /* 0x0000000825127825 */ /* 0x002fca00078e020e */
[----:B---3--:R1:W-:Y:S04]  /*14b0*/  STG.E.64 desc[UR12][R18.64], R26 ;  /* 0x0000001a12007986 */ /* 0x0083e8000c101b0c */
[----:B------:R-:W2:Y:S01]  /*14c0*/  LDG.E.64 R28, desc[UR12][R30.64] ;  /* 0x0000000c1e1c7981 */ /* 0x000ea2000c1e1b00 */
[----:B------:R-:W-:-:S05]  /*14d0*/  LEA R10, R5, R10, 0x2 ;  /* 0x0000000a050a7211 */ /* 0x000fca00078e10ff */
[----:B0-----:R-:W-:Y:S01]  /*14e0*/  IMAD.WIDE R24, R10, 0x8, R24 ;  /* 0x000000080a187825 */ /* 0x001fe200078e0218 */
[----:B--2---:R-:W-:-:S07]  /*14f0*/  DMUL R28, R26, R28 ;  /* 0x0000001c1a1c7228 */ /* 0x004fce0000000000 */
[----:B------:R0:W-:Y:S04]  /*1500*/  STG.E.64 desc[UR12][R18.64], R28 ;  /* 0x0000001c12007986 */ /* 0x0001e8000c101b0c */
[----:B------:R-:W2:Y:S01]  /*1510*/  LDG.E.64 R16, desc[UR12][R24.64] ;  /* 0x0000000c18107981 */ /* 0x000ea2000c1e1b00 */
[----:B------:R-:W-:Y:S02]  /*1520*/  LEA R11, R6, R11, 0x2 ;  /* 0x0000000b060b7211 */ /* 0x000fe400078e10ff */
[----:B------:R-:W-:-:S03]  /*1530*/  LEA R35, R8, R35, 0x2 ;  /* 0x0000002308237211 */ /* 0x000fc600078e10ff */
        /* <DEDUP_REMOVED lines=8> */
[----:B0-----:R-:W3:Y:S01]  /*15c0*/  LDG.E.64 R18, desc[UR12][R26.64] ;  /* 0x0000000c1a127981 */ /* 0x001ee2000c1e1b00 */
[----:B------:R-:W-:-:S04]  /*15d0*/  IMAD.WIDE R24, R9, 0x8, R14 ;  /* 0x0000000809187825 */ /* 0x000fc800078e020e */
[----:B------:R-:W-:Y:S01]  /*15e0*/  IMAD.WIDE R30, R8, 0x8, R12 ;  /* 0x00000008081e7825 */ /* 0x000fe200078e020c */
[----:B---3--:R0:W-:Y:S04]  /*15f0*/  STG.E.64 desc[UR12][R24.64], R18 ;  /* 0x0000001218007986 */ /* 0x0081e8000c101b0c */
[----:B------:R-:W3:Y:S01]  /*1600*/  LDG.E.64 R28, desc[UR12][R30.64] ;  /* 0x0000000c1e1c7981 */ /* 0x000ee2000c1e1b00 */
[----:B------:R-:W-:Y:S01]  /*1610*/  IMAD.WIDE R12, R5, 0x8, R26 ;  /* 0x00000008050c7825 */ /* 0x000fe200078e021a */
[----:B------:R-:W-:Y:S01]  /*1620*/  LEA R33, R6, R34, 0x2 ;  /* 0x0000002206217211 */ /* 0x000fe200078e10ff */
[----:B---3--:R-:W-:-:S07]  /*1630*/  DMUL R28, R18, R28 ;  /* 0x0000001c121c7228 */ /* 0x008fce0000000000 */
[----:B------:R-:W-:Y:S04]  /*1640*/  STG.E.64 desc[UR12][R24.64], R28 ;  /* 0x0000001c18007986 */ /* 0x000fe8000c101b0c */
[----:B--2---:R-:W2:Y:S01]  /*1650*/  LDG.E.64 R16, desc[UR12][R12.64] ;  /* 0x0000000c0c107981 */ /* 0x004ea2000c1e1b00 */
[----:B-1----:R-:W-:-:S04]  /*1660*/  IMAD.WIDE R20, R33, 0x8, R14 ;  /* 0x0000000821147825 */ /* 0x002fc800078e020e */
[----:B------:R-:W-:Y:S01]  /*1670*/  IMAD.WIDE R26, R8, 0x8, R30 ;  /* 0x00000008081a7825 */ /* 0x000fe200078e021e */
[----:B--2---:R1:W-:Y:S04]  /*1680*/  STG.E.64 desc[UR12][R20.64], R16 ;  /* 0x0000001014007986 */ /* 0x0043e8000c101b0c */
[----:B------:R-:W2:Y:S01]  /*1690*/  LDG.E.64 R22, desc[UR12][R26.64] ;  /* 0x0000000c1a167981 */ /* 0x000ea2000c1e1b00 */
[----:B0-----:R-:W-:Y:S01]  /*16a0*/  IMAD.WIDE R18, R5, 0x8, R12 ;  /* 0x0000000805127825 */ /* 0x001fe200078e020c */
[----:B------:R-:W-:Y:S01]  /*16b0*/  LEA R37, R6, R37, 0x2 ;  /* 0x0000002506257211 */ /* 0x000fe200078e10ff */
[----:B--2---:R-:W-:-:S07]  /*16c0*/  DMUL R22, R16, R22 ;  /* 0x0000001610167228 */ /* 0x004fce0000000000 */
[----:B------:R2:W-:Y:S04]  /*16d0*/  STG.E.64 desc[UR12][R20.64], R22 ;  /* 0x0000001614007986 */ /* 0x0005e8000c101b0c */
[----:B------:R-:W3:Y:S01]  /*16e0*/  LDG.E.64 R18, desc[UR12][R18.64] ;  /* 0x0000000c12127981 */ /* 0x000ee2000c1e1b00 */
[----:B------:R-:W-:-:S04]  /*16f0*/  IMAD.WIDE R14, R37, 0x8, R14 ;  /* 0x00000008250e7825 */ /* 0x000fc800078e020e */
[----:B------:R-:W-:Y:S01]  /*1700*/  IMAD.WIDE R12, R8, 0x8, R26 ;  /* 0x00000008080c7825 */ /* 0x000fe200078e021a */
[----:B---3--:R2:W-:Y:S05]  /*1710*/  STG.E.64 desc[UR12][R14.64], R18 ;  /* 0x000000120e007986 */ /* 0x0085ea000c101b0c */
[----:B------:R-:W1:Y:S01]  /*1720*/  LDG.E.64 R12, desc[UR12][R12.64] ;  /* 0x0000000c0c0c7981 */ /* 0x000e62000c1e1b00 */
[----:B------:R-:W-:Y:S01]  /*1730*/  LEA R10, R5, R10, 0x2 ;  /* 0x0000000a050a7211 */ /* 0x000fe200078e10ff */
[----:B------:R-:W-:Y:S01]  /*1740*/  UPLOP3.LUT UP0, UPT, UPT, UPT, UPT, 0x40, 0x4 ;  /* 0x000000000004789c */ /* 0x000fe20003f0e870 */
[C---:B------:R-:W-:Y:S01]  /*1750*/  LEA R9, R6.reuse, R9, 0x2 ;  /* 0x0000000906097211 */ /* 0x040fe200078e10ff */
[----:B------:R-:W-:Y:S01]  /*1760*/  UIADD3 UR8, UPT, UPT, UR8, 0x8, URZ ;  /* 0x0000000808087890 */ /* 0x000fe2000fffe0ff */
[----:B------:R-:W-:-:S02]  /*1770*/  LEA R34, R6, R33, 0x2 ;  /* 0x0000002106227211 */ /* 0x000fc400078e10ff */
[C---:B------:R-:W-:Y:S02]  /*1780*/  LEA R37, R6.reuse, R37, 0x2 ;  /* 0x0000002506257211 */ /* 0x040fe400078e10ff */
[----:B------:R-:W-:Y:S02]  /*1790*/  LEA R11, R6, R11, 0x2 ;  /* 0x0000000b060b7211 */ /* 0x000fe400078e10ff */
[----:B------:R-:W-:Y:S01]  /*17a0*/  LEA R35, R8, R35, 0x2 ;  /* 0x0000002308237211 */ /* 0x000fe200078e10ff */
[----:B-1----:R-:W-:-:S07]  /*17b0*/  DMUL R16, R18, R12 ;  /* 0x0000000c12107228 */ /* 0x002fce0000000000 */
[----:B------:R2:W-:Y:S04]  /*17c0*/  STG.E.64 desc[UR12][R14.64], R16 ;  /* 0x000000100e007986 */ /* 0x0005e8000c101b0c */
.L_x_5:
[----:B------:R-:W-:-:S09]  /*17d0*/  UISETP.NE.OR UP0, UPT, UR8, 0x1, UP0 ;  /* 0x000000010800788c */ /* 0x000fd20008705670 */
[----:B------:R-:W-:Y:S05]  /*17e0*/  BRA.U !UP0, `(.L_x_1) ;  /* 0x0000000108b07547 */ /* 0x000fea000b800000 */
.L_x_2:
[----:B-12-4-:R-:W1:Y:S08]  /*17f0*/  LDC.64 R18, c[0x0][0x380] ;  /* 0x0000e000ff127b82 */ /* 0x016e700000000a00 */
        /* <DEDUP_REMOVED lines=10> */
[----:B------:R1:W-:Y:S04]  /*18a0*/  STG.E.64 desc[UR12][R32.64], R16 ;  /* 0x0000001020007986 */ /* 0x0003e8000c101b0c */
[----:B------:R-:W2:Y:S01]  /*18b0*/  LDG.E.64 R30, desc[UR12][R20.64] ;  /* 0x0000000c141e7981 */ /* 0x000ea2000c1e1b00 */
[----:B------:R-:W-:-:S04]  /*18c0*/  IMAD.WIDE R26, R9, 0x8, R14 ;  /* 0x00000008091a7825 */ /* 0x000fc800078e020e */
[----:B------:R-:W-:Y:S01]  /*18d0*/  IMAD.WIDE R24, R8, 0x8, R12 ;  /* 0x0000000808187825 */ /* 0x000fe200078e020c */
[----:B--2---:R2:W-:Y:S04]  /*18e0*/  STG.E.64 desc[UR12][R26.64], R30 ;  /* 0x0000001e1a007986 */ /* 0x0045e8000c101b0c */
[----:B------:R-:W3:Y:S01]  /*18f0*/  LDG.E.64 R28, desc[UR12][R24.64] ;  /* 0x0000000c181c7981 */ /* 0x000ee2000c1e1b00 */
[----:B------:R-:W-:Y:S01]  /*1900*/  IMAD.WIDE R18, R5, 0x8, R20 ;  /* 0x0000000805127825 */ /* 0x000fe200078e0214 */
[----:B---3--:R-:W-:-:S07]  /*1910*/  DMUL R28, R30, R28 ;  /* 0x0000001c1e1c7228 */ /* 0x008fce0000000000 */
[----:B------:R4:W-:Y:S04]  /*1920*/  STG.E.64 desc[UR12][R26.64], R28 ;  /* 0x0000001c1a007986 */ /* 0x0009e8000c101b0c */
[----:B0-----:R-:W3:Y:S01]  /*1930*/  LDG.E.64 R22, desc[UR12][R18.64] ;  /* 0x0000000c12167981 */ /* 0x001ee2000c1e1b00 */
[----:B-1----:R-:W-:-:S04]  /*1940*/  IMAD.WIDE R16, R34, 0x8, R14 ;  /* 0x0000000822107825 */ /* 0x002fc800078e020e */
[----:B------:R-:W-:Y:S01]  /*1950*/  IMAD.WIDE R12, R8, 0x8, R24 ;  /* 0x00000008080c7825 */ /* 0x000fe200078e0218 */
[----:B---3--:R4:W-:Y:S04]  /*1960*/  STG.E.64 desc[UR12][R16.64], R22 ;  /* 0x0000001610007986 */ /* 0x0089e8000c101b0c */
[----:B------:R-:W3:Y:S01]  /*1970*/  LDG.E.64 R20, desc[UR12][R12.64] ;  /* 0x0000000c0c147981 */ /* 0x000ee2000c1e1b00 */
[----:B--2---:R-:W-:Y:S01]  /*1980*/  IMAD.WIDE R30, R5, 0x8, R18 ;  /* 0x00000008051e7825 */ /* 0x004fe200078e0212 */
[----:B---3--:R-:W-:-:S07]  /*1990*/  DMUL R20, R22, R20 ;  /* 0x0000001416147228 */ /* 0x008fce0000000000 */
[----:B------:R4:W-:Y:S04]  /*19a0*/  STG.E.64 desc[UR12][R16.64], R20 ;  /* 0x0000001410007986 */ /* 0x0009e8000c101b0c */
[----:B------:R-:W2:Y:S01]  /*19b0*/  LDG.E.64 R30, desc[UR12][R30.64] ;  /* 0x0000000c1e1e7981 */ /* 0x000ea2000c1e1b00 */
[----:B------:R-:W-:-:S04]  /*19c0*/  IMAD.WIDE R14, R37, 0x8, R14 ;  /* 0x00000008250e7825 */ /* 0x000fc800078e020e */
[----:B------:R-:W-:Y:S01]  /*19d0*/  IMAD.WIDE R24, R8, 0x8, R12 ;  /* 0x0000000808187825 */ /* 0x000fe200078e020c */
[----:B--2---:R4:W-:Y:S04]  /*19e0*/  STG.E.64 desc[UR12][R14.64], R30 ;  /* 0x0000001e0e007986 */ /* 0x0049e8000c101b0c */
[----:B------:R-:W2:Y:S01]  /*19f0*/  LDG.E.64 R18, desc[UR12][R24.64] ;  /* 0x0000000c18127981 */ /* 0x000ea2000c1e1b00 */
[----:B------:R-:W-:Y:S01]  /*1a00*/  UIADD3 UR8, UPT, UPT, UR8, 0x4, URZ ;  /* 0x0000000408087890 */ /* 0x000fe2000fffe0ff */
[----:B------:R-:W-:Y:S02]  /*1a10*/  LEA R10, R5, R10, 0x2 ;  /* 0x0000000a050a7211 */ /* 0x000fe400078e10ff */
[C---:B------:R-:W-:Y:S01]  /*1a20*/  LEA R11, R6.reuse, R11, 0x2 ;  /* 0x0000000b060b7211 */ /* 0x040fe200078e10ff */
[----:B------:R-:W-:Y:S01]  /*1a30*/  UISETP.NE.AND UP0, UPT, UR8, 0x1, UPT ;  /* 0x000000010800788c */ /* 0x000fe2000bf05270 */
[----:B------:R-:W-:-:S02]  /*1a40*/  LEA R9, R6, R9, 0x2 ;  /* 0x0000000906097211 */ /* 0x000fc400078e10ff */
[C---:B------:R-:W-:Y:S02]  /*1a50*/  LEA R34, R6.reuse, R34, 0x2 ;  /* 0x0000002206227211 */ /* 0x040fe400078e10ff */
[----:B------:R-:W-:Y:S02]  /*1a60*/  LEA R37, R6, R37, 0x2 ;  /* 0x0000002506257211 */ /* 0x000fe400078e10ff */
[----:B------:R-:W-:Y:S01]  /*1a70*/  LEA R35, R8, R35, 0x2 ;  /* 0x0000002308237211 */ /* 0x000fe200078e10ff */
[----:B--2---:R-:W-:-:S07]  /*1a80*/  DMUL R18, R30, R18 ;  /* 0x000000121e127228 */ /* 0x004fce0000000000 */
[----:B------:R4:W-:Y:S01]  /*1a90*/  STG.E.64 desc[UR12][R14.64], R18 ;  /* 0x000000120e007986 */ /* 0x0009e2000c101b0c */
[----:B------:R-:W-:Y:S05]  /*1aa0*/  BRA.U UP0, `(.L_x_2) ;  /* 0xfffffffd00507547 */ /* 0x000fea000b83ffff */
.L_x_1:
[----:B------:R-:W-:Y:S05]  /*1ab0*/  @P0 BRA `(.L_x_6) ;  /* 0xffffffe400dc0947 */ /* 0x000fea000383ffff */
[----:B0-----:R-:W-:Y:S05]  /*1ac0*/  EXIT ;  /* 0x000000000000794d */ /* 0x001fea0003800000 */
.L_x_7:
[----:B------:R-:W-:-:S00]  /*1ad0*/  BRA `(.L_x_7) ;  /* 0xfffffffc00fc7947 */ /* 0x000fc0000383ffff */
[----:B------:R-:W-:-:S00]  /*1ae0*/  NOP ;  /* 0x0000000000007918 */ /* 0x000fc00000000000 */
        /* <DEDUP_REMOVED lines=9> */
.L_x_8:


//--------------------- .nv.shared.reserved.0     --------------------------
	.section	.nv.shared.reserved.0,"aw",@nobits
	.weak		__nv_reservedSMEM_offset_0_alias
	.size		__nv_reservedSMEM_offset_0_alias, 0, 64
	.other		__nv_reservedSMEM_offset_0_alias,@"STO_CUDA_RESERVED_SHARED STV_DEFAULT"
__nv_reservedSMEM_offset_0_alias:
	.zero		0
	.zero		64


//--------------------- .nv.constant0._Z9sampleAddPKdPdS1_iii --------------------------
	.section	.nv.constant0._Z9sampleAddPKdPdS1_iii,"a",@progbits
	.sectionflags	@""
	.align	4
.nv.constant0._Z9sampleAddPKdPdS1_iii:
	.zero		932


//--------------------- SYMBOLS --------------------------

	.type		.nv.reservedSmem.offset0,@object
	.size		.nv.reservedSmem.offset0,0x4
